	.target	sm_90a

	.elftype	@"ET_EXEC"


//--------------------- .note.nv.tkinfo           --------------------------
	.section	.note.nv.tkinfo,"",@"SHT_NOTE"
	.sectionflags	@"SHF_NOTE_NV_TKINFO"
	.tkinfo
        /*0018*/ 	.word	0x00000002
        /*0030*/ 	.string	""
        /*0030*/ 	.string	"ptxas"
        /*0030*/ 	.string	"Cuda compilation tools, release 13.0, V13.0.88"
        /*0030*/ 	.string	"Build cuda_13.0.r13.0/compiler.36424714_0"
        /*0030*/ 	.string	"-arch sm_90a -m 64 "



//--------------------- .note.nv.cuinfo           --------------------------
	.section	.note.nv.cuinfo,"",@"SHT_NOTE"
	.sectionflags	@"SHF_NOTE_NV_CUINFO"
        /*0018*/ 	.short	0x0002
        /*001a*/ 	.short	0x005a
        /*001c*/ 	.short	0x0082
	.zero		2


//--------------------- .nv.info                  --------------------------
	.section	.nv.info,"",@"SHT_CUDA_INFO"
	.align	4


	//----- nvinfo : EIATTR_REGCOUNT
	.align		4
        /*0000*/ 	.byte	0x04, 0x2f
        /*0002*/ 	.short	(.L_16 - .L_15)
	.align		4
.L_15:
        /*0004*/ 	.word	index@(_ZN7cutlass13device_kernelINS_4fmha6kernel13FmhaKernelTmaINS1_10collective15FmhaMainloopTmaINS_10bfloat16_tEfN4cute5tupleIJNS7_1CILi64EEESA_NS9_ILi224EEEEEENS4_13DefaultFusionEJEEENS4_15FmhaFwdEpilogueIS6_fNS8_IJSA_SB_SA_EEEEEJEEEEEvNT_6ParamsE)
        /*0008*/ 	.word	0x000000c9


	//----- nvinfo : EIATTR_FRAME_SIZE
	.align		4
.L_16:
        /*000c*/ 	.byte	0x04, 0x11
        /*000e*/ 	.short	(.L_18 - .L_17)
	.align		4
.L_17:
        /*0010*/ 	.word	index@($__internal_0_$__cuda_sm20_rcp_rn_f32_slowpath)
        /*0014*/ 	.word	0x00000000


	//----- nvinfo : EIATTR_FRAME_SIZE
	.align		4
.L_18:
        /*0018*/ 	.byte	0x04, 0x11
        /*001a*/ 	.short	(.L_20 - .L_19)
	.align		4
.L_19:
        /*001c*/ 	.word	index@(_ZN7cutlass13device_kernelINS_4fmha6kernel13FmhaKernelTmaINS1_10collective15FmhaMainloopTmaINS_10bfloat16_tEfN4cute5tupleIJNS7_1CILi64EEESA_NS9_ILi224EEEEEENS4_13DefaultFusionEJEEENS4_15FmhaFwdEpilogueIS6_fNS8_IJSA_SB_SA_EEEEEJEEEEEvNT_6ParamsE)
        /*0020*/ 	.word	0x00000000


	//----- nvinfo : EIATTR_MIN_STACK_SIZE
	.align		4
.L_20:
        /*0024*/ 	.byte	0x04, 0x12
        /*0026*/ 	.short	(.L_22 - .L_21)
	.align		4
.L_21:
        /*0028*/ 	.word	index@(_ZN7cutlass13device_kernelINS_4fmha6kernel13FmhaKernelTmaINS1_10collective15FmhaMainloopTmaINS_10bfloat16_tEfN4cute5tupleIJNS7_1CILi64EEESA_NS9_ILi224EEEEEENS4_13DefaultFusionEJEEENS4_15FmhaFwdEpilogueIS6_fNS8_IJSA_SB_SA_EEEEEJEEEEEvNT_6ParamsE)
        /*002c*/ 	.word	0x00000000
.L_22:


//--------------------- .nv.compat                --------------------------
	.section	.nv.compat,"",@"SHT_CUDA_COMPAT_INFO"
	.align	4
        /*0000*/ 	.byte	0x02, 0x09, 0x01, 0x00, 0x02, 0x02, 0x04, 0x00, 0x02, 0x05, 0x05, 0x00, 0x03, 0x07, 0x01, 0x01
        /*0010*/ 	.byte	0x02, 0x03, 0x01, 0x00, 0x02, 0x06, 0x01, 0x00, 0x04, 0x0b, 0x08, 0x00, 0x00, 0x00, 0x00, 0x00
        /*0020*/ 	.byte	0x00, 0x00, 0x00, 0x00


//--------------------- .nv.info._ZN7cutlass13device_kernelINS_4fmha6kernel13FmhaKernelTmaINS1_10collective15FmhaMainloopTmaINS_10bfloat16_tEfN4cute5tupleIJNS7_1CILi64EEESA_NS9_ILi224EEEEEENS4_13DefaultFusionEJEEENS4_15FmhaFwdEpilogueIS6_fNS8_IJSA_SB_SA_EEEEEJEEEEEvNT_6ParamsE --------------------------
	.section	.nv.info._ZN7cutlass13device_kernelINS_4fmha6kernel13FmhaKernelTmaINS1_10collective15FmhaMainloopTmaINS_10bfloat16_tEfN4cute5tupleIJNS7_1CILi64EEESA_NS9_ILi224EEEEEENS4_13DefaultFusionEJEEENS4_15FmhaFwdEpilogueIS6_fNS8_IJSA_SB_SA_EEEEEJEEEEEvNT_6ParamsE,"",@"SHT_CUDA_INFO"
	.sectionflags	@""
	.align	4


	//----- nvinfo : EIATTR_CUDA_API_VERSION
	.align		4
        /*0000*/ 	.byte	0x04, 0x37
        /*0002*/ 	.short	(.L_24 - .L_23)
.L_23:
        /*0004*/ 	.word	0x00000082


	//----- nvinfo : EIATTR_KPARAM_INFO
	.align		4
.L_24:
        /*0008*/ 	.byte	0x04, 0x17
        /*000a*/ 	.short	(.L_26 - .L_25)
.L_25:
        /*000c*/ 	.word	0x00000000
        /*0010*/ 	.short	0x0000
        /*0012*/ 	.short	0x0070
        /*0014*/ 	.byte	0x00, 0xf0, 0x01, 0x20


	//----- nvinfo : EIATTR_SPARSE_MMA_MASK
	.align		4
.L_26:
        /*0018*/ 	.byte	0x03, 0x50
        /*001a*/ 	.short	0x0000


	//----- nvinfo : EIATTR_MAXREG_COUNT
	.align		4
        /*001c*/ 	.byte	0x03, 0x1b
        /*001e*/ 	.short	0x00ff


	//----- nvinfo : EIATTR_NUM_BARRIERS
	.align		4
        /*0020*/ 	.byte	0x02, 0x4c
        /*0022*/ 	.byte	0x02
	.zero		1


	//----- nvinfo : EIATTR_EXTERNS
	.align		4
        /*0024*/ 	.byte	0x04, 0x0f
        /*0026*/ 	.short	(.L_28 - .L_27)


	//   ....[0]....
	.align		4
.L_27:
        /*0028*/ 	.word	index@(__assertfail)


	//----- nvinfo : EIATTR_MERCURY_ISA_VERSION
	.align		4
.L_28:
        /*002c*/ 	.byte	0x03, 0x5f
        /*002e*/ 	.short	0x0101


	//----- nvinfo : EIATTR_COOP_GROUP_MASK_REGIDS
	.align		4
        /*0030*/ 	.byte	0x04, 0x29
        /*0032*/ 	.short	(.L_30 - .L_29)


	//   ....[0]....
.L_29:
        /*0034*/ 	.word	0xffffffff


	//   ....[1]....
        /*0038*/ 	.word	0xffffffff


	//   ....[2]....
        /*003c*/ 	.word	0xffffffff


	//   ....[3]....
        /*0040*/ 	.word	0xffffffff


	//   ....[4]....
        /*0044*/ 	.word	0xffffffff


	//   ....[5]....
        /*0048*/ 	.word	0xffffffff


	//   ....[6]....
        /*004c*/ 	.word	0xffffffff


	//   ....[7]....
        /*0050*/ 	.word	0xffffffff


	//   ....[8]....
        /*0054*/ 	.word	0xffffffff


	//   ....[9]....
        /*0058*/ 	.word	0xffffffff


	//   ....[10]....
        /*005c*/ 	.word	0xffffffff


	//   ....[11]....
        /*0060*/ 	.word	0xffffffff


	//   ....[12]....
        /*0064*/ 	.word	0xffffffff


	//   ....[13]....
        /*0068*/ 	.word	0xffffffff


	//   ....[14]....
        /*006c*/ 	.word	0xffffffff


	//   ....[15]....
        /*0070*/ 	.word	0xffffffff


	//   ....[16]....
        /*0074*/ 	.word	0xffffffff


	//----- nvinfo : EIATTR_COOP_GROUP_INSTR_OFFSETS
	.align		4
.L_30:
        /*0078*/ 	.byte	0x04, 0x28
        /*007a*/ 	.short	(.L_32 - .L_31)


	//   ....[0]....
.L_31:
        /*007c*/ 	.word	0x00000050


	//   ....[1]....
        /*0080*/ 	.word	0x00000140


	//   ....[2]....
        /*0084*/ 	.word	0x00000270


	//   ....[3]....
        /*0088*/ 	.word	0x00000410


	//   ....[4]....
        /*008c*/ 	.word	0x000005b0


	//   ....[5]....
        /*0090*/ 	.word	0x000028c0


	//   ....[6]....
        /*0094*/ 	.word	0x00002950


	//   ....[7]....
        /*0098*/ 	.word	0x000029a0


	//   ....[8]....
        /*009c*/ 	.word	0x00002a60


	//   ....[9]....
        /*00a0*/ 	.word	0x00005170


	//   ....[10]....
        /*00a4*/ 	.word	0x00005190


	//   ....[11]....
        /*00a8*/ 	.word	0x000051c0


	//   ....[12]....
        /*00ac*/ 	.word	0x000051d0


	//   ....[13]....
        /*00b0*/ 	.word	0x00007930


	//   ....[14]....
        /*00b4*/ 	.word	0x00007970


	//   ....[15]....
        /*00b8*/ 	.word	0x000079b0


	//   ....[16]....
        /*00bc*/ 	.word	0x000079c0


	//----- nvinfo : EIATTR_SYSCALL_OFFSETS
	.align		4
.L_32:
        /*00c0*/ 	.byte	0x04, 0x46
        /*00c2*/ 	.short	(.L_34 - .L_33)


	//   ....[0]....
.L_33:
        /*00c4*/ 	.word	0x00008800


	//   ....[1]....
        /*00c8*/ 	.word	0x00008920


	//----- nvinfo : EIATTR_MBARRIER_INSTR_OFFSETS
	.align		4
.L_34:
        /*00cc*/ 	.byte	0x04, 0x39
        /*00ce*/ 	.short	(.L_36 - .L_35)


	//   ....[0]....
.L_35:
        /*00d0*/ 	.word	0x00000240
        /*00d4*/ 	.word	0x000000ff
        /*00d8*/ 	.word	0x00023040
        /*00dc*/ 	.short	0x0100
        /*00de*/ 	.byte	0x08
	.zero		1


	//   ....[1]....
        /*00e0*/ 	.word	0x00000250
        /*00e4*/ 	.word	0x000000ff
        /*00e8*/ 	.word	0x00023048
        /*00ec*/ 	.short	0x0100
        /*00ee*/ 	.byte	0x08
	.zero		1


	//   ....[2]....
        /*00f0*/ 	.word	0x00000380
        /*00f4*/ 	.word	0x000000ff
        /*00f8*/ 	.word	0x00023000
        /*00fc*/ 	.short	0x0100
        /*00fe*/ 	.byte	0x08
	.zero		1


	//   ....[3]....
        /*0100*/ 	.word	0x00000390
        /*0104*/ 	.word	0x000000ff
        /*0108*/ 	.word	0x00023020
        /*010c*/ 	.short	0x0100
        /*010e*/ 	.byte	0x08
	.zero		1


	//   ....[4]....
        /*0110*/ 	.word	0x000003a0
        /*0114*/ 	.word	0x000000ff
        /*0118*/ 	.word	0x00023008
        /*011c*/ 	.short	0x0100
        /*011e*/ 	.byte	0x08
	.zero		1


	//   ....[5]....
        /*0120*/ 	.word	0x000003b0
        /*0124*/ 	.word	0x000000ff
        /*0128*/ 	.word	0x00023028
        /*012c*/ 	.short	0x0100
        /*012e*/ 	.byte	0x08
	.zero		1


	//   ....[6]....
        /*0130*/ 	.word	0x000003c0
        /*0134*/ 	.word	0x000000ff
        /*0138*/ 	.word	0x00023010
        /*013c*/ 	.short	0x0100
        /*013e*/ 	.byte	0x08
	.zero		1


	//   ....[7]....
        /*0140*/ 	.word	0x000003d0
        /*0144*/ 	.word	0x000000ff
        /*0148*/ 	.word	0x00023030
        /*014c*/ 	.short	0x0100
        /*014e*/ 	.byte	0x08
	.zero		1


	//   ....[8]....
        /*0150*/ 	.word	0x000003e0
        /*0154*/ 	.word	0x000000ff
        /*0158*/ 	.word	0x00023018
        /*015c*/ 	.short	0x0100
        /*015e*/ 	.byte	0x08
	.zero		1


	//   ....[9]....
        /*0160*/ 	.word	0x000003f0
        /*0164*/ 	.word	0x000000ff
        /*0168*/ 	.word	0x00023038
        /*016c*/ 	.short	0x0100
        /*016e*/ 	.byte	0x08
	.zero		1


	//   ....[10]....
        /*0170*/ 	.word	0x00000520
        /*0174*/ 	.word	0x000000ff
        /*0178*/ 	.word	0x00023050
        /*017c*/ 	.short	0x0100
        /*017e*/ 	.byte	0x08
	.zero		1


	//   ....[11]....
        /*0180*/ 	.word	0x00000530
        /*0184*/ 	.word	0x000000ff
        /*0188*/ 	.word	0x00023070
        /*018c*/ 	.short	0x0100
        /*018e*/ 	.byte	0x08
	.zero		1


	//   ....[12]....
        /*0190*/ 	.word	0x00000540
        /*0194*/ 	.word	0x000000ff
        /*0198*/ 	.word	0x00023058
        /*019c*/ 	.short	0x0100
        /*019e*/ 	.byte	0x08
	.zero		1


	//   ....[13]....
        /*01a0*/ 	.word	0x00000550
        /*01a4*/ 	.word	0x000000ff
        /*01a8*/ 	.word	0x00023078
        /*01ac*/ 	.short	0x0100
        /*01ae*/ 	.byte	0x08
	.zero		1


	//   ....[14]....
        /*01b0*/ 	.word	0x00000560
        /*01b4*/ 	.word	0x000000ff
        /*01b8*/ 	.word	0x00023060
        /*01bc*/ 	.short	0x0100
        /*01be*/ 	.byte	0x08
	.zero		1


	//   ....[15]....
        /*01c0*/ 	.word	0x00000570
        /*01c4*/ 	.word	0x000000ff
        /*01c8*/ 	.word	0x00023080
        /*01cc*/ 	.short	0x0100
        /*01ce*/ 	.byte	0x08
	.zero		1


	//   ....[16]....
        /*01d0*/ 	.word	0x00000580
        /*01d4*/ 	.word	0x000000ff
        /*01d8*/ 	.word	0x00023068
        /*01dc*/ 	.short	0x0100
        /*01de*/ 	.byte	0x08
	.zero		1


	//   ....[17]....
        /*01e0*/ 	.word	0x00000590
        /*01e4*/ 	.word	0x000000ff
        /*01e8*/ 	.word	0x00023088
        /*01ec*/ 	.short	0x0100
        /*01ee*/ 	.byte	0x08
	.zero		1


	//   ....[18]....
        /*01f0*/ 	.word	0x000006c0
        /*01f4*/ 	.word	0x00000004
        /*01f8*/ 	.word	0x00023048
        /*01fc*/ 	.short	0x010a
        /*01fe*/ 	.byte	0x3f
	.zero		1


	//   ....[19]....
        /*0200*/ 	.word	0x00000bc0
        /*0204*/ 	.word	0x00000002
        /*0208*/ 	.word	0x00023020
        /*020c*/ 	.short	0x010a
        /*020e*/ 	.byte	0x3f
	.zero		1


	//   ....[20]....
        /*0210*/ 	.word	0x00000f30
        /*0214*/ 	.word	0x00000003
        /*0218*/ 	.word	0x00023020
        /*021c*/ 	.short	0x010a
        /*021e*/ 	.byte	0x3f
	.zero		1


	//   ....[21]....
        /*0220*/ 	.word	0x000013b0
        /*0224*/ 	.word	0x00000003
        /*0228*/ 	.word	0x00023020
        /*022c*/ 	.short	0x010a
        /*022e*/ 	.byte	0x3f
	.zero		1


	//   ....[22]....
        /*0230*/ 	.word	0x000017e0
        /*0234*/ 	.word	0x00000008
        /*0238*/ 	.word	0x00023020
        /*023c*/ 	.short	0x010a
        /*023e*/ 	.byte	0x3f
	.zero		1


	//   ....[23]....
        /*0240*/ 	.word	0x00001c70
        /*0244*/ 	.word	0x00000010
        /*0248*/ 	.word	0x00023040
        /*024c*/ 	.short	0x010a
        /*024e*/ 	.byte	0x3f
	.zero		1


	//   ....[24]....
        /*0250*/ 	.word	0x00001c90
        /*0254*/ 	.word	0x00000010
        /*0258*/ 	.word	0x00023000
        /*025c*/ 	.short	0x010a
        /*025e*/ 	.byte	0x3f
	.zero		1


	//   ....[25]....
        /*0260*/ 	.word	0x00003070
        /*0264*/ 	.word	0x00000010
        /*0268*/ 	.word	0x00023008
        /*026c*/ 	.short	0x010a
        /*026e*/ 	.byte	0x3f
	.zero		1


	//   ....[26]....
        /*0270*/ 	.word	0x00004240
        /*0274*/ 	.word	0x0000000c
        /*0278*/ 	.word	0x00000000
        /*027c*/ 	.short	0x0101
        /*027e*/ 	.byte	0x3f
	.zero		1


	//   ....[27]....
        /*0280*/ 	.word	0x00004300
        /*0284*/ 	.word	0x00000006
        /*0288*/ 	.word	0x00023000
        /*028c*/ 	.short	0x010a
        /*028e*/ 	.byte	0x3f
	.zero		1


	//   ....[28]....
        /*0290*/ 	.word	0x00004b10
        /*0294*/ 	.word	0x00000003
        /*0298*/ 	.word	0x00023020
        /*029c*/ 	.short	0x010a
        /*029e*/ 	.byte	0x3f
	.zero		1


	//   ....[29]....
        /*02a0*/ 	.word	0x00005270
        /*02a4*/ 	.word	0x000000ba
        /*02a8*/ 	.word	0x00000000
        /*02ac*/ 	.short	0x0101
        /*02ae*/ 	.byte	0x3f
	.zero		1


	//   ....[30]....
        /*02b0*/ 	.word	0x000052d0
        /*02b4*/ 	.word	0x000000be
        /*02b8*/ 	.word	0x00023000
        /*02bc*/ 	.short	0x010a
        /*02be*/ 	.byte	0x3f
	.zero		1


	//   ....[31]....
        /*02c0*/ 	.word	0x000073d0
        /*02c4*/ 	.word	0x00000007
        /*02c8*/ 	.word	0x00000000
        /*02cc*/ 	.short	0x0101
        /*02ce*/ 	.byte	0x3f
	.zero		1


	//   ....[32]....
        /*02d0*/ 	.word	0x00007450
        /*02d4*/ 	.word	0x00000007
        /*02d8*/ 	.word	0x00023020
        /*02dc*/ 	.short	0x010a
        /*02de*/ 	.byte	0x3f
	.zero		1


	//   ....[33]....
        /*02e0*/ 	.word	0x0000a080
        /*02e4*/ 	.word	0x00000004
        /*02e8*/ 	.word	0x00023048
        /*02ec*/ 	.short	0x010a
        /*02ee*/ 	.byte	0x3f
	.zero		1


	//   ....[34]....
        /*02f0*/ 	.word	0x0000a0d0
        /*02f4*/ 	.word	0x00000002
        /*02f8*/ 	.word	0x00023020
        /*02fc*/ 	.short	0x010a
        /*02fe*/ 	.byte	0x3f
	.zero		1


	//   ....[35]....
        /*0300*/ 	.word	0x0000a120
        /*0304*/ 	.word	0x00000003
        /*0308*/ 	.word	0x00023020
        /*030c*/ 	.short	0x010a
        /*030e*/ 	.byte	0x3f
	.zero		1


	//   ....[36]....
        /*0310*/ 	.word	0x0000a170
        /*0314*/ 	.word	0x00000003
        /*0318*/ 	.word	0x00023020
        /*031c*/ 	.short	0x010a
        /*031e*/ 	.byte	0x3f
	.zero		1


	//   ....[37]....
        /*0320*/ 	.word	0x0000a1c0
        /*0324*/ 	.word	0x00000008
        /*0328*/ 	.word	0x00023020
        /*032c*/ 	.short	0x010a
        /*032e*/ 	.byte	0x3f
	.zero		1


	//   ....[38]....
        /*0330*/ 	.word	0x0000a210
        /*0334*/ 	.word	0x00000010
        /*0338*/ 	.word	0x00023040
        /*033c*/ 	.short	0x010a
        /*033e*/ 	.byte	0x3f
	.zero		1


	//   ....[39]....
        /*0340*/ 	.word	0x0000a260
        /*0344*/ 	.word	0x00000010
        /*0348*/ 	.word	0x00023000
        /*034c*/ 	.short	0x010a
        /*034e*/ 	.byte	0x3f
	.zero		1


	//   ....[40]....
        /*0350*/ 	.word	0x0000a2b0
        /*0354*/ 	.word	0x00000010
        /*0358*/ 	.word	0x00023008
        /*035c*/ 	.short	0x010a
        /*035e*/ 	.byte	0x3f
	.zero		1


	//   ....[41]....
        /*0360*/ 	.word	0x0000a300
        /*0364*/ 	.word	0x00000006
        /*0368*/ 	.word	0x00023000
        /*036c*/ 	.short	0x010a
        /*036e*/ 	.byte	0x3f
	.zero		1


	//   ....[42]....
        /*0370*/ 	.word	0x0000a350
        /*0374*/ 	.word	0x00000003
        /*0378*/ 	.word	0x00023020
        /*037c*/ 	.short	0x010a
        /*037e*/ 	.byte	0x3f
	.zero		1


	//   ....[43]....
        /*0380*/ 	.word	0x0000a3a0
        /*0384*/ 	.word	0x000000be
        /*0388*/ 	.word	0x00023000
        /*038c*/ 	.short	0x010a
        /*038e*/ 	.byte	0x3f
	.zero		1


	//   ....[44]....
        /*0390*/ 	.word	0x0000a3f0
        /*0394*/ 	.word	0x00000007
        /*0398*/ 	.word	0x00023020
        /*039c*/ 	.short	0x010a
        /*039e*/ 	.byte	0x3f
	.zero		1


	//----- nvinfo : EIATTR_NUM_MBARRIERS
	.align		4
.L_36:
        /*03a0*/ 	.byte	0x03, 0x38
        /*03a2*/ 	.short	0x0012


	//----- nvinfo : EIATTR_EXIT_INSTR_OFFSETS
	.align		4
        /*03a4*/ 	.byte	0x04, 0x1c
        /*03a6*/ 	.short	(.L_38 - .L_37)


	//   ....[0]....
.L_37:
        /*03a8*/ 	.word	0x0000a070


	//----- nvinfo : EIATTR_MAX_THREADS
	.align		4
.L_38:
        /*03ac*/ 	.byte	0x04, 0x05
        /*03ae*/ 	.short	(.L_40 - .L_39)
.L_39:
        /*03b0*/ 	.word	0x00000080
        /*03b4*/ 	.word	0x00000001
        /*03b8*/ 	.word	0x00000001


	//----- nvinfo : EIATTR_CRS_STACK_SIZE
	.align		4
.L_40:
        /*03bc*/ 	.byte	0x04, 0x1e
        /*03be*/ 	.short	(.L_42 - .L_41)
.L_41:
        /*03c0*/ 	.word	0x00000000


	//----- nvinfo : EIATTR_CBANK_PARAM_SIZE
	.align		4
.L_42:
        /*03c4*/ 	.byte	0x03, 0x19
        /*03c6*/ 	.short	0x0870


	//----- nvinfo : EIATTR_PARAM_CBANK
	.align		4
        /*03c8*/ 	.byte	0x04, 0x0a
        /*03ca*/ 	.short	(.L_44 - .L_43)
	.align		4
.L_43:
        /*03cc*/ 	.word	index@(.nv.constant0._ZN7cutlass13device_kernelINS_4fmha6kernel13FmhaKernelTmaINS1_10collective15FmhaMainloopTmaINS_10bfloat16_tEfN4cute5tupleIJNS7_1CILi64EEESA_NS9_ILi224EEEEEENS4_13DefaultFusionEJEEENS4_15FmhaFwdEpilogueIS6_fNS8_IJSA_SB_SA_EEEEEJEEEEEvNT_6ParamsE)
        /*03d0*/ 	.short	0x0210
        /*03d2*/ 	.short	0x0870


	//----- nvinfo : EIATTR_SW_WAR
	.align		4
.L_44:
        /*03d4*/ 	.byte	0x04, 0x36
        /*03d6*/ 	.short	(.L_46 - .L_45)
.L_45:
        /*03d8*/ 	.word	0x00000008
.L_46:


//--------------------- .nv.callgraph             --------------------------
	.section	.nv.callgraph,"",@"SHT_CUDA_CALLGRAPH"
	.align	4
	.sectionentsize	8
	.align		4
        /*0000*/ 	.word	0x00000000
	.align		4
        /*0004*/ 	.word	0xffffffff
	.align		4
        /*0008*/ 	.word	index@(_ZN7cutlass13device_kernelINS_4fmha6kernel13FmhaKernelTmaINS1_10collective15FmhaMainloopTmaINS_10bfloat16_tEfN4cute5tupleIJNS7_1CILi64EEESA_NS9_ILi224EEEEEENS4_13DefaultFusionEJEEENS4_15FmhaFwdEpilogueIS6_fNS8_IJSA_SB_SA_EEEEEJEEEEEvNT_6ParamsE)
	.align		4
        /*000c*/ 	.word	index@(__assertfail)
	.align		4
        /*0010*/ 	.word	0x00000000
	.align		4
        /*0014*/ 	.word	0xfffffffe
	.align		4
        /*0018*/ 	.word	0x00000000
	.align		4
        /*001c*/ 	.word	0xfffffffd
	.align		4
        /*0020*/ 	.word	0x00000000
	.align		4
        /*0024*/ 	.word	0xfffffffc


//--------------------- .nv.constant4             --------------------------
	.section	.nv.constant4,"a",@progbits
	.align	8
	.align		8
.nv.constant4:
        /*0000*/ 	.dword	__assertfail
	.align		8
        /*0008*/ 	.dword	__unnamed_1
	.align		8
        /*0010*/ 	.dword	__unnamed_2
	.align		8
        /*0018*/ 	.dword	_ZN39_INTERNAL_b6409067_4_k_cu_97e6133a_27884cuda3std3__45__cpo5beginE
	.align		8
        /*0020*/ 	.dword	_ZN39_INTERNAL_b6409067_4_k_cu_97e6133a_27884cuda3std3__45__cpo3endE
	.align		8
        /*0028*/ 	.dword	_ZN39_INTERNAL_b6409067_4_k_cu_97e6133a_27884cuda3std3__45__cpo6cbeginE
	.align		8
        /*0030*/ 	.dword	_ZN39_INTERNAL_b6409067_4_k_cu_97e6133a_27884cuda3std3__45__cpo4cendE
	.align		8
        /*0038*/ 	.dword	_ZN39_INTERNAL_b6409067_4_k_cu_97e6133a_27884cuda3std3__441_GLOBAL__N__b6409067_4_k_cu_97e6133a_27886ignoreE
	.align		8
        /*0040*/ 	.dword	_ZN39_INTERNAL_b6409067_4_k_cu_97e6133a_27884cuda3std3__419piecewise_constructE
	.align		8
        /*0048*/ 	.dword	_ZN39_INTERNAL_b6409067_4_k_cu_97e6133a_27884cuda3std3__48in_placeE
	.align		8
        /*0050*/ 	.dword	_ZN39_INTERNAL_b6409067_4_k_cu_97e6133a_27884cuda3std6ranges3__45__cpo4swapE
	.align		8
        /*0058*/ 	.dword	_ZN39_INTERNAL_b6409067_4_k_cu_97e6133a_27884cuda3std6ranges3__45__cpo9iter_moveE
	.align		8
        /*0060*/ 	.dword	_ZN39_INTERNAL_b6409067_4_k_cu_97e6133a_27884cute7productE
	.align		8
        /*0068*/ 	.dword	_ZN39_INTERNAL_b6409067_4_k_cu_97e6133a_27884cute1_E
	.align		8
        /*0070*/ 	.dword	$str$23
	.align		8
        /*0078*/ 	.dword	$str$24


//--------------------- .text._ZN7cutlass13device_kernelINS_4fmha6kernel13FmhaKernelTmaINS1_10collective15FmhaMainloopTmaINS_10bfloat16_tEfN4cute5tupleIJNS7_1CILi64EEESA_NS9_ILi224EEEEEENS4_13DefaultFusionEJEEENS4_15FmhaFwdEpilogueIS6_fNS8_IJSA_SB_SA_EEEEEJEEEEEvNT_6ParamsE --------------------------
	.section	.text._ZN7cutlass13device_kernelINS_4fmha6kernel13FmhaKernelTmaINS1_10collective15FmhaMainloopTmaINS_10bfloat16_tEfN4cute5tupleIJNS7_1CILi64EEESA_NS9_ILi224EEEEEENS4_13DefaultFusionEJEEENS4_15FmhaFwdEpilogueIS6_fNS8_IJSA_SB_SA_EEEEEJEEEEEvNT_6ParamsE,"ax",@progbits
	.align	128
.text._ZN7cutlass13device_kernelINS_4fmha6kernel13FmhaKernelTmaINS1_10collective15FmhaMainloopTmaINS_10bfloat16_tEfN4cute5tupleIJNS7_1CILi64EEESA_NS9_ILi224EEEEEENS4_13DefaultFusionEJEEENS4_15FmhaFwdEpilogueIS6_fNS8_IJSA_SB_SA_EEEEEJEEEEEvNT_6ParamsE:
        .type           _ZN7cutlass13device_kernelINS_4fmha6kernel13FmhaKernelTmaINS1_10collective15FmhaMainloopTmaINS_10bfloat16_tEfN4cute5tupleIJNS7_1CILi64EEESA_NS9_ILi224EEEEEENS4_13DefaultFusionEJEEENS4_15FmhaFwdEpilogueIS6_fNS8_IJSA_SB_SA_EEEEEJEEEEEvNT_6ParamsE,@function
        .size           _ZN7cutlass13device_kernelINS_4fmha6kernel13FmhaKernelTmaINS1_10collective15FmhaMainloopTmaINS_10bfloat16_tEfN4cute5tupleIJNS7_1CILi64EEESA_NS9_ILi224EEEEEENS4_13DefaultFusionEJEEENS4_15FmhaFwdEpilogueIS6_fNS8_IJSA_SB_SA_EEEEEJEEEEEvNT_6ParamsE,(.L_x_86 - _ZN7cutlass13device_kernelINS_4fmha6kernel13FmhaKernelTmaINS1_10collective15FmhaMainloopTmaINS_10bfloat16_tEfN4cute5tupleIJNS7_1CILi64EEESA_NS9_ILi224EEEEEENS4_13DefaultFusionEJEEENS4_15FmhaFwdEpilogueIS6_fNS8_IJSA_SB_SA_EEEEEJEEEEEvNT_6ParamsE)
        .other          _ZN7cutlass13device_kernelINS_4fmha6kernel13FmhaKernelTmaINS1_10collective15FmhaMainloopTmaINS_10bfloat16_tEfN4cute5tupleIJNS7_1CILi64EEESA_NS9_ILi224EEEEEENS4_13DefaultFusionEJEEENS4_15FmhaFwdEpilogueIS6_fNS8_IJSA_SB_SA_EEEEEJEEEEEvNT_6ParamsE,@"STO_CUDA_ENTRY STV_DEFAULT"
_ZN7cutlass13device_kernelINS_4fmha6kernel13FmhaKernelTmaINS1_10collective15FmhaMainloopTmaINS_10bfloat16_tEfN4cute5tupleIJNS7_1CILi64EEESA_NS9_ILi224EEEEEENS4_13DefaultFusionEJEEENS4_15FmhaFwdEpilogueIS6_fNS8_IJSA_SB_SA_EEEEEJEEEEEvNT_6ParamsE:
[----:B------:R-:W1:Y:S01]  /*0000*/  LDC R1, c[0x0][0x28] ;  /* 0x00000a00ff017b82 */ /* 0x000e620000000800 */
[----:B------:R-:W2:Y:S01]  /*0010*/  S2R R18, SR_TID.X ;  /* 0x0000000000127919 */ /* 0x000ea20000002100 */
[----:B------:R-:W-:Y:S01]  /*0020*/  ELECT P0, URZ, PT ;  /* 0x00000000003f782f */ /* 0x000fe20003800000 */
[----:B------:R-:W-:Y:S01]  /*0030*/  BSSY B0, `(.L_x_0) ;  /* 0x0000010000007945 */ /* 0x000fe20003800000 */
[----:B--2---:R-:W-:-:S05]  /*0040*/  SHF.R.U32.HI R0, RZ, 0x5, R18 ;  /* 0x00000005ff007819 */ /* 0x004fca0000011612 */
[----:B------:R-:W2:Y:S02]  /*0050*/  SHFL.IDX PT, R2, R0, RZ, 0x1f ;  /* 0x00001fff00027589 */ /* 0x000ea400000e0000 */
[----:B--2---:R-:W-:-:S13]  /*0060*/  ISETP.NE.OR P0, PT, R2, RZ, !P0 ;  /* 0x000000ff0200720c */ /* 0x004fda0004705670 */
[----:B-1----:R-:W-:Y:S05]  /*0070*/  @P0 BRA `(.L_x_1) ;  /* 0x00000000002c0947 */ /* 0x002fea0003800000 */
[----:B------:R-:W-:Y:S02]  /*0080*/  ULDC.64 UR4, c[0x0][0x198] ;  /* 0x0000660000047ab9 */ /* 0x000fe40000000a00 */
[----:B------:R-:W-:Y:S02]  /*0090*/  UIADD3 UR6, UP0, UR4, 0xf0, URZ ;  /* 0x000000f004067890 */ /* 0x000fe4000ff1e03f */
[----:B------:R-:W-:Y:S02]  /*00a0*/  UIADD3 UR8, UP1, UR4, 0x1f0, URZ ;  /* 0x000001f004087890 */ /* 0x000fe4000ff3e03f */
[----:B------:R-:W-:Y:S02]  /*00b0*/  UIADD3 UR4, UP2, UR4, 0x2f0, URZ ;  /* 0x000002f004047890 */ /* 0x000fe4000ff5e03f */
[----:B------:R-:W-:Y:S02]  /*00c0*/  UIADD3.X UR7, URZ, UR5, URZ, UP0, !UPT ;  /* 0x000000053f077290 */ /* 0x000fe400087fe43f */
[----:B------:R-:W-:-:S02]  /*00d0*/  UIADD3.X UR9, URZ, UR5, URZ, UP1, !UPT ;  /* 0x000000053f097290 */ /* 0x000fc40008ffe43f */
[----:B------:R-:W-:-:S05]  /*00e0*/  UIADD3.X UR5, URZ, UR5, URZ, UP2, !UPT ;  /* 0x000000053f057290 */ /* 0x000fca00097fe43f */
[----:B------:R1:W-:Y:S02]  /*00f0*/  UTMACCTL.PF [UR6] ;  /* 0x00000000060079b9 */ /* 0x0003e40008040000 */
[----:B------:R1:W-:Y:S02]  /*0100*/  UTMACCTL.PF [UR8] ;  /* 0x00000000080079b9 */ /* 0x0003e40008040000 */
[----:B------:R1:W-:Y:S02]  /*0110*/  UTMACCTL.PF [UR4] ;  /* 0x00000000040079b9 */ /* 0x0003e40008040000 */
[----:B-1----:R-:W-:Y:S01]  /*0120*/  NOP ;  /* 0x0000000000007918 */ /* 0x002fe20000000000 */
.L_x_1:
[----:B------:R-:W-:Y:S05]  /*0130*/  BSYNC B0 ;  /* 0x0000000000007941 */ /* 0x000fea0003800000 */
.L_x_0:
[----:B------:R-:W1:Y:S02]  /*0140*/  SHFL.IDX PT, R2, R0, RZ, 0x1f ;  /* 0x00001fff00027589 */ /* 0x000e6400000e0000 */
[----:B-1----:R-:W-:-:S13]  /*0150*/  ISETP.NE.AND P0, PT, R2, RZ, PT ;  /* 0x000000ff0200720c */ /* 0x002fda0003f05270 */
[----:B------:R-:W-:Y:S05]  /*0160*/  @P0 BRA `(.L_x_2) ;  /* 0x0000000000400947 */ /* 0x000fea0003800000 */
[----:B------:R-:W1:Y:S01]  /*0170*/  S2UR UR8, SR_CgaCtaId ;  /* 0x00000000000879c3 */ /* 0x000e620000008800 */
[----:B------:R-:W-:Y:S01]  /*0180*/  UMOV UR4, 0x400 ;  /* 0x0000040000047882 */ /* 0x000fe20000000000 */
[----:B------:R-:W-:Y:S01]  /*0190*/  UMOV UR5, 0x1 ;  /* 0x0000000100057882 */ /* 0x000fe20000000000 */
[----:B------:R-:W-:Y:S01]  /*01a0*/  UMOV UR6, 0x80 ;  /* 0x0000008000067882 */ /* 0x000fe20000000000 */
[----:B------:R-:W-:Y:S01]  /*01b0*/  ELECT P0, URZ, PT ;  /* 0x00000000003f782f */ /* 0x000fe20003800000 */
[----:B------:R-:W-:-:S04]  /*01c0*/  UIADD3 UR6, -UR6, 0x100000, URZ ;  /* 0x0010000006067890 */ /* 0x000fc8000fffe13f */
[----:B------:R-:W-:Y:S02]  /*01d0*/  USHF.L.U32 UR7, UR6, 0xb, URZ ;  /* 0x0000000b06077899 */ /* 0x000fe4000800063f */
[----:B------:R-:W-:Y:S02]  /*01e0*/  USHF.L.U32 UR6, UR6, 0x1, URZ ;  /* 0x0000000106067899 */ /* 0x000fe4000800063f */
[----:B-1----:R-:W-:Y:S02]  /*01f0*/  ULEA UR8, UR8, UR4, 0x18 ;  /* 0x0000000408087291 */ /* 0x002fe4000f8ec03f */
[----:B------:R-:W-:-:S04]  /*0200*/  UIADD3 UR4, -UR5, 0x100000, URZ ;  /* 0x0010000005047890 */ /* 0x000fc8000fffe13f */
[----:B------:R-:W-:Y:S02]  /*0210*/  USHF.L.U32 UR5, UR4, 0xb, URZ ;  /* 0x0000000b04057899 */ /* 0x000fe4000800063f */
[----:B------:R-:W-:Y:S01]  /*0220*/  USHF.L.U32 UR4, UR4, 0x1, URZ ;  /* 0x0000000104047899 */ /* 0x000fe2000800063f */
[----:B------:R-:W1:Y:S11]  /*0230*/  FENCE.VIEW.ASYNC.S ;  /* 0x00000000000073c6 */ /* 0x000e760000000000 */
[----:B-1----:R1:W2:Y:S01]  /*0240*/  SYNCS.EXCH.64 URZ, [UR8+0x23040], UR4 ;  /* 0x02304004083f75b2 */ /* 0x0022a20008000100 */
[----:B------:R1:W3:Y:S01]  /*0250*/  SYNCS.EXCH.64 URZ, [UR8+0x23048], UR6 ;  /* 0x02304806083f75b2 */ /* 0x0002e20008000100 */
[----:B------:R-:W-:Y:S01]  /*0260*/  NOP ;  /* 0x0000000000007918 */ /* 0x000fe20000000000 */
.L_x_2:
[----:B------:R-:W4:Y:S01]  /*0270*/  SHFL.IDX PT, R2, R0, RZ, 0x1f ;  /* 0x00001fff00027589 */ /* 0x000f2200000e0000 */
[----:B------:R-:W-:Y:S01]  /*0280*/  NOP ;  /* 0x0000000000007918 */ /* 0x000fe20000000000 */
[----:B----4-:R-:W-:-:S13]  /*0290*/  ISETP.NE.AND P0, PT, R2, RZ, PT ;  /* 0x000000ff0200720c */ /* 0x010fda0003f05270 */
[----:B------:R-:W-:Y:S05]  /*02a0*/  @P0 BRA `(.L_x_3) ;  /* 0x0000000000580947 */ /* 0x000fea0003800000 */
[----:B-1----:R-:W1:Y:S01]  /*02b0*/  S2UR UR5, SR_CgaCtaId ;  /* 0x00000000000579c3 */ /* 0x002e620000008800 */
[----:B------:R-:W-:Y:S01]  /*02c0*/  UMOV UR4, 0x400 ;  /* 0x0000040000047882 */ /* 0x000fe20000000000 */
[----:B------:R-:W-:Y:S01]  /*02d0*/  UMOV UR6, 0x1 ;  /* 0x0000000100067882 */ /* 0x000fe20000000000 */
[----:B------:R-:W-:Y:S01]  /*02e0*/  UMOV UR7, 0x80 ;  /* 0x0000008000077882 */ /* 0x000fe20000000000 */
[----:B------:R-:W-:Y:S01]  /*02f0*/  ELECT P0, URZ, PT ;  /* 0x00000000003f782f */ /* 0x000fe20003800000 */
[----:B-1----:R-:W-:Y:S02]  /*0300*/  ULEA UR8, UR5, UR4, 0x18 ;  /* 0x0000000405087291 */ /* 0x002fe4000f8ec03f */
[----:B------:R-:W-:-:S04]  /*0310*/  UIADD3 UR4, -UR6, 0x100000, URZ ;  /* 0x0010000006047890 */ /* 0x000fc8000fffe13f */
[----:B------:R-:W-:Y:S02]  /*0320*/  USHF.L.U32 UR5, UR4, 0xb, URZ ;  /* 0x0000000b04057899 */ /* 0x000fe4000800063f */
[----:B------:R-:W-:Y:S02]  /*0330*/  USHF.L.U32 UR4, UR4, 0x1, URZ ;  /* 0x0000000104047899 */ /* 0x000fe4000800063f */
[----:B------:R-:W-:-:S04]  /*0340*/  UIADD3 UR6, -UR7, 0x100000, URZ ;  /* 0x0010000007067890 */ /* 0x000fc8000fffe13f */
[----:B------:R-:W-:Y:S02]  /*0350*/  USHF.L.U32 UR7, UR6, 0xb, URZ ;  /* 0x0000000b06077899 */ /* 0x000fe4000800063f */
[----:B------:R-:W-:Y:S01]  /*0360*/  USHF.L.U32 UR6, UR6, 0x1, URZ ;  /* 0x0000000106067899 */ /* 0x000fe2000800063f */
[----:B------:R-:W1:Y:S03]  /*0370*/  FENCE.VIEW.ASYNC.S ;  /* 0x00000000000073c6 */ /* 0x000e660000000000 */
[----:B-1----:R4:W1:Y:S08]  /*0380*/  SYNCS.EXCH.64 URZ, [UR8+0x23000], UR4 ;  /* 0x02300004083f75b2 */ /* 0x0028700008000100 */
[----:B------:R4:W1:Y:S01]  /*0390*/  SYNCS.EXCH.64 URZ, [UR8+0x23020], UR6 ;  /* 0x02302006083f75b2 */ /* 0x0008620008000100 */
[----:B------:R4:W1:Y:S01]  /*03a0*/  SYNCS.EXCH.64 URZ, [UR8+0x23008], UR4 ;  /* 0x02300804083f75b2 */ /* 0x0008620008000100 */
[----:B------:R4:W1:Y:S01]  /*03b0*/  SYNCS.EXCH.64 URZ, [UR8+0x23028], UR6 ;  /* 0x02302806083f75b2 */ /* 0x0008620008000100 */
[----:B------:R4:W1:Y:S01]  /*03c0*/  SYNCS.EXCH.64 URZ, [UR8+0x23010], UR4 ;  /* 0x02301004083f75b2 */ /* 0x0008620008000100 */
[----:B------:R4:W1:Y:S01]  /*03d0*/  SYNCS.EXCH.64 URZ, [UR8+0x23030], UR6 ;  /* 0x02303006083f75b2 */ /* 0x0008620008000100 */
[----:B------:R4:W1:Y:S01]  /*03e0*/  SYNCS.EXCH.64 URZ, [UR8+0x23018], UR4 ;  /* 0x02301804083f75b2 */ /* 0x0008620008000100 */
[----:B------:R4:W1:Y:S02]  /*03f0*/  SYNCS.EXCH.64 URZ, [UR8+0x23038], UR6 ;  /* 0x02303806083f75b2 */ /* 0x0008640008000100 */
[----:B----4-:R-:W-:Y:S01]  /*0400*/  NOP ;  /* 0x0000000000007918 */ /* 0x010fe20000000000 */
.L_x_3:
        /* <DEDUP_REMOVED lines=26> */
.L_x_4:
[----:B------:R-:W4:Y:S01]  /*05b0*/  SHFL.IDX PT, R0, R0, RZ, 0x1f ;  /* 0x00001fff00007589 */ /* 0x000f2200000e0000 */
[----:B------:R-:W-:Y:S01]  /*05c0*/  ELECT P0, URZ, PT ;  /* 0x00000000003f782f */ /* 0x000fe20003800000 */
[----:B------:R-:W-:Y:S01]  /*05d0*/  NOP ;  /* 0x0000000000007918 */ /* 0x000fe20000000000 */
[----:B------:R-:W4:Y:S01]  /*05e0*/  S2UR UR44, SR_CTAID.Y ;  /* 0x00000000002c79c3 */ /* 0x000f220000002600 */
[----:B------:R-:W-:Y:S01]  /*05f0*/  BSSY B0, `(.L_x_5) ;  /* 0x0000047000007945 */ /* 0x000fe20003800000 */
[----:B------:R-:W-:Y:S02]  /*0600*/  MOV R2, RZ ;  /* 0x000000ff00027202 */ /* 0x000fe40000000f00 */
[----:B------:R-:W-:-:S04]  /*0610*/  LOP3.LUT R17, R18, 0x7f, RZ, 0xc0, !PT ;  /* 0x0000007f12117812 */ /* 0x000fc800078ec0ff */
[----:B------:R-:W4:Y:S08]  /*0620*/  S2UR UR45, SR_CTAID.Z ;  /* 0x00000000002d79c3 */ /* 0x000f300000002700 */
[----:B-123--:R-:W-:Y:S01]  /*0630*/  BAR.SYNC.DEFER_BLOCKING 0x0 ;  /* 0x0000000000007b1d */ /* 0x00efe20000010000 */
[----:B----4-:R-:W-:-:S13]  /*0640*/  ISETP.EQ.AND P1, PT, R0, RZ, P0 ;  /* 0x000000ff0000720c */ /* 0x010fda0000722270 */
[----:B------:R-:W-:Y:S05]  /*0650*/  @!P1 BRA `(.L_x_6) ;  /* 0x0000000400009947 */ /* 0x000fea0003800000 */
[----:B------:R-:W1:Y:S01]  /*0660*/  S2R R4, SR_CgaCtaId ;  /* 0x0000000000047919 */ /* 0x000e620000008800 */
[----:B------:R-:W-:Y:S02]  /*0670*/  MOV R3, 0x400 ;  /* 0x0000040000037802 */ /* 0x000fe40000000f00 */
[----:B------:R-:W-:Y:S02]  /*0680*/  MOV R5, 0x1 ;  /* 0x0000000100057802 */ /* 0x000fe40000000f00 */
[----:B------:R-:W-:Y:S02]  /*0690*/  ISETP.NE.AND P3, PT, R17, RZ, PT ;  /* 0x000000ff1100720c */ /* 0x000fe40003f65270 */
[----:B-1----:R-:W-:Y:S02]  /*06a0*/  LEA R4, R4, R3, 0x18 ;  /* 0x0000000304047211 */ /* 0x002fe400078ec0ff */
[----:B------:R-:W-:-:S04]  /*06b0*/  SHF.L.U32 R3, R5, 0x1f, RZ ;  /* 0x0000001f05037819 */ /* 0x000fc800000006ff */
[----:B------:R-:W1:Y:S02]  /*06c0*/  SYNCS.PHASECHK.TRANS64.TRYWAIT P2, [R4+URZ+0x23048], R3 ;  /* 0x02304803040075a7 */ /* 0x000e64000804017f */
[----:B-1----:R-:W-:Y:S05]  /*06d0*/  @!P2 BRA `(.L_x_7) ;  /* 0x000000980068a947 */ /* 0x002fea0003800000 */
.L_x_69:
[----:B------:R-:W-:Y:S05]  /*06e0*/  @P3 BRA `(.L_x_8) ;  /* 0x0000000000143947 */ /* 0x000fea0003800000 */
[----:B------:R-:W-:Y:S02]  /*06f0*/  LOP3.LUT P2, RZ, R18, 0x1f, RZ, 0xc0, !PT ;  /* 0x0000001f12ff7812 */ /* 0x000fe4000784c0ff */
[----:B-1----:R-:W-:-:S04]  /*0700*/  MOV R3, 0x7000 ;  /* 0x0000700000037802 */ /* 0x002fc80000000f00 */
[----:B------:R2:W-:Y:S07]  /*0710*/  SYNCS.ARRIVE.TRANS64 RZ, [R4+URZ+0x23040], R3 ;  /* 0x0230400304ff79a7 */ /* 0x0005ee000800003f */
[----:B------:R-:W-:Y:S05]  /*0720*/  @!P2 BRA `(.L_x_8) ;  /* 0x000000000004a947 */ /* 0x000fea0003800000 */
[----:B------:R-:W-:Y:S01]  /*0730*/  BPT.TRAP 0x1 ;  /* 0x000000040000795c */ /* 0x000fe20000300000 */
.L_x_8:
[----:B------:R-:W3:Y:S01]  /*0740*/  S2UR UR11, SR_CTAID.X ;  /* 0x00000000000b79c3 */ /* 0x000ee20000002500 */
[----:B------:R-:W-:Y:S01]  /*0750*/  R2UR UR8, R4 ;  /* 0x00000000040872ca */ /* 0x000fe200000e0000 */
[----:B------:R-:W-:Y:S01]  /*0760*/  ULDC.64 UR4, c[0x0][0x198] ;  /* 0x0000660000047ab9 */ /* 0x000fe20000000a00 */
[----:B------:R-:W-:Y:S01]  /*0770*/  UMOV UR6, 0x0 ;  /* 0x0000000000067882 */ /* 0x000fe20000000000 */
[----:B------:R-:W-:Y:S01]  /*0780*/  UIADD3 UR4, UP0, UR4, 0xf0, URZ ;  /* 0x000000f004047890 */ /* 0x000fe2000ff1e03f */
[----:B------:R-:W-:Y:S01]  /*0790*/  UMOV UR7, 0x10000000 ;  /* 0x1000000000077882 */ /* 0x000fe20000000000 */
[----:B------:R-:W-:Y:S02]  /*07a0*/  UMOV UR10, URZ ;  /* 0x0000003f000a7c82 */ /* 0x000fe40008000000 */
[----:B------:R-:W-:Y:S01]  /*07b0*/  UIADD3.X UR5, URZ, UR5, URZ, UP0, !UPT ;  /* 0x000000053f057290 */ /* 0x000fe200087fe43f */
[----:B------:R-:W-:Y:S01]  /*07c0*/  UMOV UR12, UR44 ;  /* 0x0000002c000c7c82 */ /* 0x000fe20008000000 */
[----:B------:R-:W-:Y:S01]  /*07d0*/  UMOV UR13, UR45 ;  /* 0x0000002d000d7c82 */ /* 0x000fe20008000000 */
[----:B------:R-:W-:Y:S01]  /*07e0*/  UMOV UR50, 0x20 ;  /* 0x0000002000327882 */ /* 0x000fe20000000000 */
[----:B------:R-:W-:-:S02]  /*07f0*/  UMOV UR52, UR44 ;  /* 0x0000002c00347c82 */ /* 0x000fc40008000000 */
[----:B------:R-:W-:Y:S02]  /*0800*/  UIADD3 UR9, UR8, 0x23040, URZ ;  /* 0x0002304008097890 */ /* 0x000fe4000fffe03f */
[----:B------:R-:W-:Y:S02]  /*0810*/  UIADD3 UR48, UR8, 0x1000, URZ ;  /* 0x0000100008307890 */ /* 0x000fe4000fffe03f */
[----:B------:R-:W-:Y:S02]  /*0820*/  UIADD3 UR40, UR8, 0x2000, URZ ;  /* 0x0000200008287890 */ /* 0x000fe4000fffe03f */
[----:B------:R-:W-:Y:S02]  /*0830*/  UIADD3 UR32, UR8, 0x3000, URZ ;  /* 0x0000300008207890 */ /* 0x000fe4000fffe03f */
[----:B------:R-:W-:Y:S02]  /*0840*/  UIADD3 UR24, UR8, 0x4000, URZ ;  /* 0x0000400008187890 */ /* 0x000fe4000fffe03f */
[----:B---3--:R-:W-:-:S02]  /*0850*/  USHF.L.U32 UR11, UR11, 0x6, URZ ;  /* 0x000000060b0b7899 */ /* 0x008fc4000800063f */
[----:B------:R-:W-:Y:S01]  /*0860*/  UIADD3 UR16, UR8, 0x5000, URZ ;  /* 0x0000500008107890 */ /* 0x000fe2000fffe03f */
[----:B------:R-:W-:Y:S01]  /*0870*/  UMOV UR53, UR45 ;  /* 0x0000002d00357c82 */ /* 0x000fe20008000000 */
[----:B------:R-:W-:Y:S01]  /*0880*/  UMOV UR49, UR9 ;  /* 0x0000000900317c82 */ /* 0x000fe20008000000 */
[----:B------:R-:W-:Y:S02]  /*0890*/  UMOV UR42, 0x40 ;  /* 0x00000040002a7882 */ /* 0x000fe40000000000 */
[----:B------:R-:W-:Y:S01]  /*08a0*/  UMOV UR51, UR11 ;  /* 0x0000000b00337c82 */ /* 0x000fe20008000000 */
[----:B------:R-:W-:Y:S01]  /*08b0*/  UMOV UR41, UR9 ;  /* 0x0000000900297c82 */ /* 0x000fe20008000000 */
[----:B------:R3:W-:Y:S01]  /*08c0*/  UTMALDG.4D [UR8], [UR4], desc[UR6] ;  /* 0x00000608040075b4 */ /* 0x0007e20008019000 */
[----:B------:R-:W-:Y:S01]  /*08d0*/  UMOV UR43, UR11 ;  /* 0x0000000b002b7c82 */ /* 0x000fe20008000000 */
[----:B------:R-:W-:Y:S01]  /*08e0*/  UMOV UR34, 0x60 ;  /* 0x0000006000227882 */ /* 0x000fe20000000000 */
[----:B------:R-:W-:Y:S01]  /*08f0*/  UMOV UR36, UR44 ;  /* 0x0000002c00247c82 */ /* 0x000fe20008000000 */
[----:B------:R-:W-:Y:S01]  /*0900*/  UMOV UR37, UR45 ;  /* 0x0000002d00257c82 */ /* 0x000fe20008000000 */
[----:B------:R-:W-:Y:S01]  /*0910*/  UMOV UR33, UR9 ;  /* 0x0000000900217c82 */ /* 0x000fe20008000000 */
[----:B------:R-:W-:Y:S01]  /*0920*/  UMOV UR35, UR11 ;  /* 0x0000000b00237c82 */ /* 0x000fe20008000000 */
[----:B------:R-:W-:Y:S01]  /*0930*/  UMOV UR26, 0x80 ;  /* 0x00000080001a7882 */ /* 0x000fe20000000000 */
[----:B------:R4:W-:Y:S01]  /*0940*/  UTMALDG.4D [UR48], [UR4], desc[UR6] ;  /* 0x00000630040075b4 */ /* 0x0009e20008019000 */
[----:B------:R-:W-:Y:S01]  /*0950*/  UMOV UR28, UR44 ;  /* 0x0000002c001c7c82 */ /* 0x000fe20008000000 */
[----:B------:R-:W-:Y:S01]  /*0960*/  UMOV UR29, UR45 ;  /* 0x0000002d001d7c82 */ /* 0x000fe20008000000 */
[----:B------:R-:W-:Y:S01]  /*0970*/  UMOV UR25, UR9 ;  /* 0x0000000900197c82 */ /* 0x000fe20008000000 */
[----:B------:R-:W-:Y:S01]  /*0980*/  UMOV UR27, UR11 ;  /* 0x0000000b001b7c82 */ /* 0x000fe20008000000 */
[----:B------:R-:W-:Y:S01]  /*0990*/  UMOV UR18, 0xa0 ;  /* 0x000000a000127882 */ /* 0x000fe20000000000 */
[----:B------:R-:W-:Y:S01]  /*09a0*/  UMOV UR20, UR44 ;  /* 0x0000002c00147c82 */ /* 0x000fe20008000000 */
[----:B------:R-:W-:Y:S01]  /*09b0*/  UMOV UR21, UR45 ;  /* 0x0000002d00157c82 */ /* 0x000fe20008000000 */
[----:B------:R4:W-:Y:S01]  /*09c0*/  UTMALDG.4D [UR40], [UR4], desc[UR6] ;  /* 0x00000628040075b4 */ /* 0x0009e20008019000 */
[----:B------:R-:W-:Y:S01]  /*09d0*/  UMOV UR17, UR9 ;  /* 0x0000000900117c82 */ /* 0x000fe20008000000 */
[----:B------:R-:W-:Y:S01]  /*09e0*/  UMOV UR19, UR11 ;  /* 0x0000000b00137c82 */ /* 0x000fe20008000000 */
[----:B------:R4:W-:Y:S01]  /*09f0*/  UTMALDG.4D [UR32], [UR4], desc[UR6] ;  /* 0x00000620040075b4 */ /* 0x0009e20008019000 */
[----:B---3--:R-:W-:Y:S01]  /*0a00*/  UIADD3 UR8, UR8, 0x6000, URZ ;  /* 0x0000600008087890 */ /* 0x008fe2000fffe03f */
[----:B------:R-:W-:Y:S01]  /*0a10*/  UMOV UR10, 0xc0 ;  /* 0x000000c0000a7882 */ /* 0x000fe20000000000 */
[----:B------:R4:W-:Y:S01]  /*0a20*/  UTMALDG.4D [UR24], [UR4], desc[UR6] ;  /* 0x00000618040075b4 */ /* 0x0009e20008019000 */
[----:B------:R4:W-:Y:S06]  /*0a30*/  UTMALDG.4D [UR16], [UR4], desc[UR6] ;  /* 0x00000610040075b4 */ /* 0x0009ec0008019000 */
[----:B------:R4:W-:Y:S02]  /*0a40*/  UTMALDG.4D [UR8], [UR4], desc[UR6] ;  /* 0x00000608040075b4 */ /* 0x0009e40008019000 */
[----:B----4-:R-:W-:Y:S01]  /*0a50*/  NOP ;  /* 0x0000000000007918 */ /* 0x010fe20000000000 */
.L_x_6:
[----:B------:R-:W-:Y:S05]  /*0a60*/  BSYNC B0 ;  /* 0x0000000000007941 */ /* 0x000fea0003800000 */
.L_x_5:
[----:B------:R-:W1:Y:S01]  /*0a70*/  LDC R19, c[0x0][0x28c] ;  /* 0x0000a300ff137b82 */ /* 0x000e620000000800 */
[----:B------:R-:W-:Y:S01]  /*0a80*/  BSSY B0, `(.L_x_9) ;  /* 0x000011a000007945 */ /* 0x000fe20003800000 */
[----:B------:R-:W-:Y:S01]  /*0a90*/  MOV R5, RZ ;  /* 0x000000ff00057202 */ /* 0x000fe20000000f00 */
[----:B-12---:R-:W-:-:S05]  /*0aa0*/  VIADD R3, R19, 0x3f ;  /* 0x0000003f13037836 */ /* 0x006fca0000000000 */
[----:B------:R-:W-:-:S04]  /*0ab0*/  SHF.R.S32.HI R4, RZ, 0x1f, R3 ;  /* 0x0000001fff047819 */ /* 0x000fc80000011403 */
[----:B------:R-:W-:-:S04]  /*0ac0*/  LEA.HI R4, R4, R3, RZ, 0x6 ;  /* 0x0000000304047211 */ /* 0x000fc800078f30ff */
[----:B------:R-:W-:Y:S02]  /*0ad0*/  SHF.R.S32.HI R11, RZ, 0x6, R4 ;  /* 0x00000006ff0b7819 */ /* 0x000fe40000011404 */
[----:B------:R-:W-:Y:S02]  /*0ae0*/  MOV R4, 0x1 ;  /* 0x0000000100047802 */ /* 0x000fe40000000f00 */
[----:B------:R-:W-:Y:S01]  /*0af0*/  SHF.L.U32 R188, R11, 0x1, RZ ;  /* 0x000000010bbc7819 */ /* 0x000fe200000006ff */
[----:B------:R-:W-:Y:S06]  /*0b00*/  @!P1 BRA `(.L_x_10) ;  /* 0x0000001000449947 */ /* 0x000fec0003800000 */
[----:B------:R-:W-:Y:S01]  /*0b10*/  ISETP.GE.AND P1, PT, R19, 0x1, PT ;  /* 0x000000011300780c */ /* 0x000fe20003f26270 */
[----:B------:R-:W-:Y:S01]  /*0b20*/  IMAD.MOV.U32 R2, RZ, RZ, RZ ;  /* 0x000000ffff027224 */ /* 0x000fe200078e00ff */
[----:B------:R-:W-:Y:S02]  /*0b30*/  LOP3.LUT R7, R18, 0x1f, RZ, 0xc0, !PT ;  /* 0x0000001f12077812 */ /* 0x000fe400078ec0ff */
[----:B------:R-:W-:-:S09]  /*0b40*/  MOV R5, RZ ;  /* 0x000000ff00057202 */ /* 0x000fd20000000f00 */
        /* <DEDUP_REMOVED lines=9> */
.L_x_70:
[----:B------:R-:W-:Y:S01]  /*0be0*/  MOV R5, 0x1 ;  /* 0x0000000100057802 */ /* 0x000fe20000000f00 */
[----:B------:R-:W-:Y:S06]  /*0bf0*/  @P2 BRA `(.L_x_13) ;  /* 0x0000000000142947 */ /* 0x000fec0003800000 */
[----:B------:R-:W-:Y:S01]  /*0c00*/  ISETP.NE.AND P1, PT, R7, RZ, PT ;  /* 0x000000ff0700720c */ /* 0x000fe20003f25270 */
[----:B-1----:R-:W-:-:S04]  /*0c10*/  IMAD.MOV.U32 R3, RZ, RZ, 0x7000 ;  /* 0x00007000ff037424 */ /* 0x002fc800078e00ff */
[----:B------:R2:W-:Y:S08]  /*0c20*/  SYNCS.ARRIVE.TRANS64 RZ, [R2+URZ+0x23000], R3 ;  /* 0x0230000302ff79a7 */ /* 0x0005f0000800003f */
[----:B------:R-:W-:Y:S05]  /*0c30*/  @!P1 BRA `(.L_x_13) ;  /* 0x0000000000049947 */ /* 0x000fea0003800000 */
[----:B------:R-:W-:Y:S01]  /*0c40*/  BPT.TRAP 0x1 ;  /* 0x000000040000795c */ /* 0x000fe20000300000 */
.L_x_13:
[----:B------:R-:W-:Y:S01]  /*0c50*/  R2UR UR14, R2 ;  /* 0x00000000020e72ca */ /* 0x000fe200000e0000 */
[----:B-12---:R-:W1:Y:S01]  /*0c60*/  S2R R3, SR_CgaCtaId ;  /* 0x0000000000037919 */ /* 0x006e620000008800 */
[----:B------:R-:W-:Y:S01]  /*0c70*/  ULDC.64 UR4, c[0x0][0x198] ;  /* 0x0000660000047ab9 */ /* 0x000fe20000000a00 */
[----:B------:R-:W-:Y:S01]  /*0c80*/  UMOV UR27, URZ ;  /* 0x0000003f001b7c82 */ /* 0x000fe20008000000 */
[----:B------:R-:W-:Y:S01]  /*0c90*/  UIADD3 UR4, UP0, UR4, 0x1f0, URZ ;  /* 0x000001f004047890 */ /* 0x000fe2000ff1e03f */
[----:B------:R-:W-:Y:S01]  /*0ca0*/  MOV R2, 0x400 ;  /* 0x0000040000027802 */ /* 0x000fe20000000f00 */
[----:B------:R-:W-:Y:S01]  /*0cb0*/  UMOV UR6, 0x0 ;  /* 0x0000000000067882 */ /* 0x000fe20000000000 */
[----:B------:R-:W-:Y:S01]  /*0cc0*/  UMOV UR7, 0x10000000 ;  /* 0x1000000000077882 */ /* 0x000fe20000000000 */
[----:B------:R-:W-:Y:S01]  /*0cd0*/  UIADD3.X UR5, URZ, UR5, URZ, UP0, !UPT ;  /* 0x000000053f057290 */ /* 0x000fe200087fe43f */
[----:B------:R-:W-:Y:S01]  /*0ce0*/  ISETP.NE.AND P2, PT, R17, RZ, PT ;  /* 0x000000ff1100720c */ /* 0x000fe20003f45270 */
[----:B------:R-:W-:Y:S01]  /*0cf0*/  UMOV UR26, URZ ;  /* 0x0000003f001a7c82 */ /* 0x000fe20008000000 */
[----:B------:R-:W-:Y:S01]  /*0d00*/  UMOV UR28, UR44 ;  /* 0x0000002c001c7c82 */ /* 0x000fe20008000000 */
[----:B------:R-:W-:Y:S01]  /*0d10*/  UMOV UR29, UR45 ;  /* 0x0000002d001d7c82 */ /* 0x000fe20008000000 */
[----:B------:R-:W-:-:S02]  /*0d20*/  UIADD3 UR24, UR14, 0x7000, URZ ;  /* 0x000070000e187890 */ /* 0x000fc4000fffe03f */
[----:B------:R-:W-:Y:S02]  /*0d30*/  UIADD3 UR25, UR14, 0x23000, URZ ;  /* 0x000230000e197890 */ /* 0x000fe4000fffe03f */
[----:B------:R-:W-:Y:S01]  /*0d40*/  UIADD3 UR8, UR14, 0x8000, URZ ;  /* 0x000080000e087890 */ /* 0x000fe2000fffe03f */
[----:B------:R-:W-:Y:S01]  /*0d50*/  UMOV UR10, 0x20 ;  /* 0x00000020000a7882 */ /* 0x000fe20000000000 */
[----:B------:R-:W-:Y:S01]  /*0d60*/  UMOV UR12, UR44 ;  /* 0x0000002c000c7c82 */ /* 0x000fe20008000000 */
[----:B------:R-:W-:Y:S01]  /*0d70*/  UMOV UR13, UR45 ;  /* 0x0000002d000d7c82 */ /* 0x000fe20008000000 */
[----:B------:R-:W-:Y:S01]  /*0d80*/  UMOV UR11, UR27 ;  /* 0x0000001b000b7c82 */ /* 0x000fe20008000000 */
[----:B------:R-:W-:Y:S02]  /*0d90*/  UMOV UR9, UR25 ;  /* 0x0000001900097c82 */ /* 0x000fe40008000000 */
[----:B------:R2:W-:Y:S01]  /*0da0*/  UTMALDG.4D [UR24], [UR4], desc[UR6] ;  /* 0x00000618040075b4 */ /* 0x0005e20008019000 */
[----:B------:R-:W-:Y:S01]  /*0db0*/  UIADD3 UR16, UR14, 0x9000, URZ ;  /* 0x000090000e107890 */ /* 0x000fe2000fffe03f */
[----:B------:R-:W-:Y:S01]  /*0dc0*/  UMOV UR18, 0x40 ;  /* 0x0000004000127882 */ /* 0x000fe20000000000 */
[----:B------:R-:W-:Y:S01]  /*0dd0*/  UMOV UR20, UR44 ;  /* 0x0000002c00147c82 */ /* 0x000fe20008000000 */
[----:B------:R-:W-:Y:S01]  /*0de0*/  UMOV UR21, UR45 ;  /* 0x0000002d00157c82 */ /* 0x000fe20008000000 */
[----:B------:R-:W-:Y:S01]  /*0df0*/  UMOV UR19, UR27 ;  /* 0x0000001b00137c82 */ /* 0x000fe20008000000 */
[----:B------:R-:W-:Y:S01]  /*0e00*/  UMOV UR17, UR25 ;  /* 0x0000001900117c82 */ /* 0x000fe20008000000 */
[----:B------:R3:W-:Y:S01]  /*0e10*/  UTMALDG.4D [UR8], [UR4], desc[UR6] ;  /* 0x00000608040075b4 */ /* 0x0007e20008019000 */
[----:B-1----:R-:W-:-:S02]  /*0e20*/  LEA R4, R3, R2, 0x18 ;  /* 0x0000000203047211 */ /* 0x002fc400078ec0ff */
[----:B------:R-:W-:Y:S02]  /*0e30*/  MOV R2, 0x1 ;  /* 0x0000000100027802 */ /* 0x000fe40000000f00 */
[----:B------:R-:W-:Y:S02]  /*0e40*/  LEA R3, R5, R4, 0x3 ;  /* 0x0000000405037211 */ /* 0x000fe400078e18ff */
[----:B------:R-:W-:Y:S01]  /*0e50*/  SHF.L.U32 R2, R2, 0x1f, RZ ;  /* 0x0000001f02027819 */ /* 0x000fe200000006ff */
[----:B------:R1:W-:Y:S01]  /*0e60*/  UTMALDG.4D [UR16], [UR4], desc[UR6] ;  /* 0x00000610040075b4 */ /* 0x0003e20008019000 */
[----:B--2---:R-:W-:Y:S01]  /*0e70*/  UIADD3 UR24, UR14, 0xb000, URZ ;  /* 0x0000b0000e187890 */ /* 0x004fe2000fffe03f */
[----:B------:R-:W-:Y:S01]  /*0e80*/  UMOV UR26, 0x80 ;  /* 0x00000080001a7882 */ /* 0x000fe20000000000 */
[----:B---3--:R-:W-:Y:S01]  /*0e90*/  UIADD3 UR8, UR14, 0xa000, URZ ;  /* 0x0000a0000e087890 */ /* 0x008fe2000fffe03f */
[----:B------:R-:W-:Y:S01]  /*0ea0*/  UMOV UR10, 0x60 ;  /* 0x00000060000a7882 */ /* 0x000fe20000000000 */
[----:B-1----:R-:W-:-:S07]  /*0eb0*/  UIADD3 UR16, UR14, 0xc000, URZ ;  /* 0x0000c0000e107890 */ /* 0x002fce000fffe03f */
[----:B------:R1:W-:Y:S01]  /*0ec0*/  UTMALDG.4D [UR8], [UR4], desc[UR6] ;  /* 0x00000608040075b4 */ /* 0x0003e20008019000 */
[----:B------:R-:W-:Y:S01]  /*0ed0*/  UMOV UR18, 0xa0 ;  /* 0x000000a000127882 */ /* 0x000fe20000000000 */
[----:B------:R2:W-:Y:S01]  /*0ee0*/  UTMALDG.4D [UR24], [UR4], desc[UR6] ;  /* 0x00000618040075b4 */ /* 0x0005e20008019000 */
[----:B------:R2:W-:Y:S01]  /*0ef0*/  UTMALDG.4D [UR16], [UR4], desc[UR6] ;  /* 0x00000610040075b4 */ /* 0x0005e20008019000 */
[----:B-1----:R-:W-:Y:S01]  /*0f00*/  UIADD3 UR8, UR14, 0xd000, URZ ;  /* 0x0000d0000e087890 */ /* 0x002fe2000fffe03f */
[----:B------:R-:W-:-:S08]  /*0f10*/  UMOV UR10, 0xc0 ;  /* 0x000000c0000a7882 */ /* 0x000fd00000000000 */
[----:B------:R2:W-:Y:S01]  /*0f20*/  UTMALDG.4D [UR8], [UR4], desc[UR6] ;  /* 0x00000608040075b4 */ /* 0x0005e20008019000 */
[----:B------:R-:W1:Y:S02]  /*0f30*/  SYNCS.PHASECHK.TRANS64.TRYWAIT P1, [R3+URZ+0x23020], R2 ;  /* 0x02302002030075a7 */ /* 0x000e64000802017f */
[----:B-12---:R-:W-:Y:S05]  /*0f40*/  @!P1 BRA `(.L_x_14) ;  /* 0x0000009000749947 */ /* 0x006fea0003800000 */
.L_x_71:
[----:B-1----:R-:W-:Y:S01]  /*0f50*/  MOV R2, 0x1 ;  /* 0x0000000100027802 */ /* 0x002fe20000000f00 */
[----:B------:R-:W-:Y:S06]  /*0f60*/  @P2 BRA `(.L_x_15) ;  /* 0x0000000000142947 */ /* 0x000fec0003800000 */
[----:B------:R-:W-:Y:S01]  /*0f70*/  ISETP.NE.AND P1, PT, R7, RZ, PT ;  /* 0x000000ff0700720c */ /* 0x000fe20003f25270 */
[----:B------:R-:W-:-:S04]  /*0f80*/  IMAD.MOV.U32 R6, RZ, RZ, 0x7000 ;  /* 0x00007000ff067424 */ /* 0x000fc800078e00ff */
[----:B------:R1:W-:Y:S08]  /*0f90*/  SYNCS.ARRIVE.TRANS64 RZ, [R3+URZ+0x23000], R6 ;  /* 0x0230000603ff79a7 */ /* 0x0003f0000800003f */
[----:B------:R-:W-:Y:S05]  /*0fa0*/  @!P1 BRA `(.L_x_15) ;  /* 0x0000000000049947 */ /* 0x000fea0003800000 */
[----:B------:R-:W-:Y:S01]  /*0fb0*/  BPT.TRAP 0x1 ;  /* 0x000000040000795c */ /* 0x000fe20000300000 */
.L_x_15:
[----:B------:R-:W-:Y:S01]  /*0fc0*/  IMAD R4, R5, 0x7000, R4 ;  /* 0x0000700005047824 */ /* 0x000fe200078e0204 */
[----:B------:R-:W-:Y:S01]  /*0fd0*/  R2UR UR49, R3 ;  /* 0x00000000033172ca */ /* 0x000fe200000e0000 */
[----:B------:R-:W-:Y:S01]  /*0fe0*/  ULDC.64 UR4, c[0x0][0x198] ;  /* 0x0000660000047ab9 */ /* 0x000fe20000000a00 */
[----:B------:R-:W-:Y:S01]  /*0ff0*/  UMOV UR51, URZ ;  /* 0x0000003f00337c82 */ /* 0x000fe20008000000 */
[----:B------:R-:W-:Y:S01]  /*1000*/  UIADD3 UR4, UP0, UR4, 0x2f0, URZ ;  /* 0x000002f004047890 */ /* 0x000fe2000ff1e03f */
[----:B------:R-:W-:Y:S01]  /*1010*/  R2UR UR14, R4 ;  /* 0x00000000040e72ca */ /* 0x000fe200000e0000 */
[----:B------:R-:W-:Y:S01]  /*1020*/  UMOV UR6, 0x0 ;  /* 0x0000000000067882 */ /* 0x000fe20000000000 */
[----:B------:R-:W-:Y:S01]  /*1030*/  UMOV UR7, 0x10000000 ;  /* 0x1000000000077882 */ /* 0x000fe20000000000 */
[----:B------:R-:W-:Y:S01]  /*1040*/  UIADD3.X UR5, URZ, UR5, URZ, UP0, !UPT ;  /* 0x000000053f057290 */ /* 0x000fe200087fe43f */
[----:B------:R-:W-:Y:S01]  /*1050*/  IADD3 R5, R5, 0x1, RZ ;  /* 0x0000000105057810 */ /* 0x000fe20007ffe0ff */
[----:B------:R-:W-:Y:S01]  /*1060*/  UMOV UR50, URZ ;  /* 0x0000003f00327c82 */ /* 0x000fe20008000000 */
[----:B------:R-:W-:Y:S01]  /*1070*/  UMOV UR52, UR44 ;  /* 0x0000002c00347c82 */ /* 0x000fe20008000000 */
[----:B------:R-:W-:Y:S01]  /*1080*/  UMOV UR53, UR45 ;  /* 0x0000002d00357c82 */ /* 0x000fe20008000000 */
[----:B------:R-:W-:Y:S01]  /*1090*/  UMOV UR34, 0x20 ;  /* 0x0000002000227882 */ /* 0x000fe20000000000 */
[----:B------:R-:W-:Y:S01]  /*10a0*/  UIADD3 UR49, UR49, 0x23000, URZ ;  /* 0x0002300031317890 */ /* 0x000fe2000fffe03f */
[----:B------:R-:W-:Y:S01]  /*10b0*/  UMOV UR36, UR44 ;  /* 0x0000002c00247c82 */ /* 0x000fe20008000000 */
[----:B------:R-:W-:-:S02]  /*10c0*/  UMOV UR37, UR45 ;  /* 0x0000002d00257c82 */ /* 0x000fc40008000000 */
[----:B------:R-:W-:Y:S02]  /*10d0*/  UIADD3 UR48, UR14, 0x7000, URZ ;  /* 0x000070000e307890 */ /* 0x000fe4000fffe03f */
[----:B------:R-:W-:Y:S02]  /*10e0*/  UIADD3 UR32, UR14, 0x8000, URZ ;  /* 0x000080000e207890 */ /* 0x000fe4000fffe03f */
[----:B------:R-:W-:Y:S01]  /*10f0*/  UIADD3 UR8, UR14, 0x9000, URZ ;  /* 0x000090000e087890 */ /* 0x000fe2000fffe03f */
[----:B------:R-:W-:Y:S01]  /*1100*/  UMOV UR35, UR51 ;  /* 0x0000003300237c82 */ /* 0x000fe20008000000 */
[----:B------:R-:W-:Y:S01]  /*1110*/  UMOV UR33, UR49 ;  /* 0x0000003100217c82 */ /* 0x000fe20008000000 */
[----:B------:R-:W-:Y:S01]  /*1120*/  UMOV UR10, 0x40 ;  /* 0x00000040000a7882 */ /* 0x000fe20000000000 */
[----:B------:R-:W-:Y:S01]  /*1130*/  UMOV UR12, UR44 ;  /* 0x0000002c000c7c82 */ /* 0x000fe20008000000 */
[----:B------:R-:W-:Y:S01]  /*1140*/  UMOV UR13, UR45 ;  /* 0x0000002d000d7c82 */ /* 0x000fe20008000000 */
[----:B------:R-:W-:Y:S01]  /*1150*/  UMOV UR11, UR51 ;  /* 0x00000033000b7c82 */ /* 0x000fe20008000000 */
[----:B------:R-:W-:Y:S01]  /*1160*/  UMOV UR9, UR49 ;  /* 0x0000003100097c82 */ /* 0x000fe20008000000 */
[----:B------:R-:W-:Y:S01]  /*1170*/  UTMALDG.4D [UR48], [UR4], desc[UR6] ;  /* 0x00000630040075b4 */ /* 0x000fe20008019000 */
[----:B------:R-:W-:-:S02]  /*1180*/  UIADD3 UR24, UR14, 0xa000, URZ ;  /* 0x0000a0000e187890 */ /* 0x000fc4000fffe03f */
[----:B------:R-:W-:Y:S02]  /*1190*/  UIADD3 UR40, UR14, 0xb000, URZ ;  /* 0x0000b0000e287890 */ /* 0x000fe4000fffe03f */
[----:B------:R-:W-:Y:S01]  /*11a0*/  UIADD3 UR16, UR14, 0xc000, URZ ;  /* 0x0000c0000e107890 */ /* 0x000fe2000fffe03f */
[----:B------:R-:W-:Y:S01]  /*11b0*/  UMOV UR26, 0x60 ;  /* 0x00000060001a7882 */ /* 0x000fe20000000000 */
[----:B------:R-:W-:Y:S01]  /*11c0*/  UTMALDG.4D [UR32], [UR4], desc[UR6] ;  /* 0x00000620040075b4 */ /* 0x000fe20008019000 */
        /* <DEDUP_REMOVED lines=8> */
[----:B------:R-:W-:Y:S01]  /*1250*/  UMOV UR18, 0xa0 ;  /* 0x000000a000127882 */ /* 0x000fe20000000000 */
[----:B------:R-:W-:Y:S01]  /*1260*/  UMOV UR20, UR44 ;  /* 0x0000002c00147c82 */ /* 0x000fe20008000000 */
[----:B------:R-:W-:Y:S01]  /*1270*/  UMOV UR21, UR45 ;  /* 0x0000002d00157c82 */ /* 0x000fe20008000000 */
[----:B------:R-:W-:Y:S01]  /*1280*/  UMOV UR19, UR51 ;  /* 0x0000003300137c82 */ /* 0x000fe20008000000 */
[----:B------:R-:W-:Y:S01]  /*1290*/  UMOV UR17, UR49 ;  /* 0x0000003100117c82 */ /* 0x000fe20008000000 */
[----:B------:R3:W-:Y:S01]  /*12a0*/  UTMALDG.4D [UR24], [UR4], desc[UR6] ;  /* 0x00000618040075b4 */ /* 0x0007e20008019000 */
[----:B------:R3:W-:Y:S01]  /*12b0*/  UTMALDG.4D [UR40], [UR4], desc[UR6] ;  /* 0x00000628040075b4 */ /* 0x0007e20008019000 */
[----:B------:R3:W-:Y:S01]  /*12c0*/  UTMALDG.4D [UR16], [UR4], desc[UR6] ;  /* 0x00000610040075b4 */ /* 0x0007e20008019000 */
[----:B--2---:R-:W-:Y:S01]  /*12d0*/  UIADD3 UR8, UR14, 0xd000, URZ ;  /* 0x0000d0000e087890 */ /* 0x004fe2000fffe03f */
[----:B------:R-:W-:-:S08]  /*12e0*/  UMOV UR10, 0xc0 ;  /* 0x000000c0000a7882 */ /* 0x000fd00000000000 */
[----:B------:R3:W-:Y:S02]  /*12f0*/  UTMALDG.4D [UR8], [UR4], desc[UR6] ;  /* 0x00000608040075b4 */ /* 0x0007e40008019000 */
[----:B---3--:R-:W-:Y:S01]  /*1300*/  NOP ;  /* 0x0000000000007918 */ /* 0x008fe20000000000 */
.L_x_11:
[----:B------:R-:W-:Y:S02]  /*1310*/  ISETP.GE.AND P1, PT, R19, 0x41, PT ;  /* 0x000000411300780c */ /* 0x000fe40003f26270 */
[----:B------:R-:W-:-:S11]  /*1320*/  MOV R4, 0x1 ;  /* 0x0000000100047802 */ /* 0x000fd60000000f00 */
[----:B------:R-:W-:Y:S05]  /*1330*/  @!P1 BRA `(.L_x_16) ;  /* 0x0000000800349947 */ /* 0x000fea0003800000 */
[----:B------:R-:W2:Y:S01]  /*1340*/  S2R R4, SR_CgaCtaId ;  /* 0x0000000000047919 */ /* 0x000ea20000008800 */
[----:B-1----:R-:W-:Y:S02]  /*1350*/  MOV R3, 0x400 ;  /* 0x0000040000037802 */ /* 0x002fe40000000f00 */
[----:B------:R-:W-:Y:S02]  /*1360*/  MOV R6, 0x1 ;  /* 0x0000000100067802 */ /* 0x000fe40000000f00 */
[----:B------:R-:W-:Y:S02]  /*1370*/  ISETP.NE.AND P2, PT, R17, RZ, PT ;  /* 0x000000ff1100720c */ /* 0x000fe40003f45270 */
[----:B------:R-:W-:Y:S02]  /*1380*/  SHF.L.U32 R6, R6, 0x1f, RZ ;  /* 0x0000001f06067819 */ /* 0x000fe400000006ff */
[----:B--2---:R-:W-:-:S05]  /*1390*/  LEA R4, R4, R3, 0x18 ;  /* 0x0000000304047211 */ /* 0x004fca00078ec0ff */
[----:B------:R-:W-:-:S04]  /*13a0*/  IMAD R3, R5, 0x8, R4 ;  /* 0x0000000805037824 */ /* 0x000fc800078e0204 */
[----:B------:R-:W1:Y:S02]  /*13b0*/  SYNCS.PHASECHK.TRANS64.TRYWAIT P1, [R3+URZ+0x23020], R6 ;  /* 0x02302006030075a7 */ /* 0x000e64000802017f */
[----:B-1----:R-:W-:Y:S05]  /*13c0*/  @!P1 BRA `(.L_x_17) ;  /* 0x0000008c00689947 */ /* 0x002fea0003800000 */
.L_x_72:
[----:B------:R-:W-:Y:S05]  /*13d0*/  @P2 BRA `(.L_x_18) ;  /* 0x0000000000142947 */ /* 0x000fea0003800000 */
[----:B------:R-:W-:Y:S02]  /*13e0*/  ISETP.NE.AND P1, PT, R7, RZ, PT ;  /* 0x000000ff0700720c */ /* 0x000fe40003f25270 */
[----:B-1----:R-:W-:-:S04]  /*13f0*/  MOV R6, 0x7000 ;  /* 0x0000700000067802 */ /* 0x002fc80000000f00 */
[----:B------:R2:W-:Y:S07]  /*1400*/  SYNCS.ARRIVE.TRANS64 RZ, [R3+URZ+0x23000], R6 ;  /* 0x0230000603ff79a7 */ /* 0x0005ee000800003f */
[----:B------:R-:W-:Y:S05]  /*1410*/  @!P1 BRA `(.L_x_18) ;  /* 0x0000000000049947 */ /* 0x000fea0003800000 */
[----:B------:R-:W-:Y:S01]  /*1420*/  BPT.TRAP 0x1 ;  /* 0x000000040000795c */ /* 0x000fe20000300000 */
.L_x_18:
[----:B-12---:R-:W-:Y:S01]  /*1430*/  IMAD R6, R5, 0x7000, R4 ;  /* 0x0000700005067824 */ /* 0x006fe200078e0204 */
[----:B------:R-:W-:Y:S01]  /*1440*/  R2UR UR33, R3 ;  /* 0x00000000032172ca */ /* 0x000fe200000e0000 */
[----:B------:R-:W1:Y:S01]  /*1450*/  S2R R4, SR_CgaCtaId ;  /* 0x0000000000047919 */ /* 0x000e620000008800 */
[----:B------:R-:W-:Y:S01]  /*1460*/  R2UR UR35, R2 ;  /* 0x00000000022372ca */ /* 0x000fe200000e0000 */
[----:B------:R-:W-:Y:S01]  /*1470*/  ULDC.64 UR4, c[0x0][0x198] ;  /* 0x0000660000047ab9 */ /* 0x000fe20000000a00 */
[----:B------:R-:W-:Y:S01]  /*1480*/  R2UR UR14, R6 ;  /* 0x00000000060e72ca */ /* 0x000fe200000e0000 */
[----:B------:R-:W-:Y:S01]  /*1490*/  UIADD3 UR4, UP0, UR4, 0x1f0, URZ ;  /* 0x000001f004047890 */ /* 0x000fe2000ff1e03f */
[----:B------:R-:W-:Y:S01]  /*14a0*/  IADD3 R5, R5, 0x1, RZ ;  /* 0x0000000105057810 */ /* 0x000fe20007ffe0ff */
[----:B------:R-:W-:Y:S01]  /*14b0*/  UMOV UR6, 0x0 ;  /* 0x0000000000067882 */ /* 0x000fe20000000000 */
[----:B------:R-:W-:Y:S01]  /*14c0*/  UMOV UR7, 0x10000000 ;  /* 0x1000000000077882 */ /* 0x000fe20000000000 */
[----:B------:R-:W-:Y:S01]  /*14d0*/  UIADD3.X UR5, URZ, UR5, URZ, UP0, !UPT ;  /* 0x000000053f057290 */ /* 0x000fe200087fe43f */
[----:B------:R-:W-:Y:S01]  /*14e0*/  MOV R3, 0x400 ;  /* 0x0000040000037802 */ /* 0x000fe20000000f00 */
[----:B------:R-:W-:Y:S01]  /*14f0*/  UMOV UR34, URZ ;  /* 0x0000003f00227c82 */ /* 0x000fe20008000000 */
[----:B------:R-:W-:Y:S01]  /*1500*/  UMOV UR36, UR44 ;  /* 0x0000002c00247c82 */ /* 0x000fe20008000000 */
[----:B------:R-:W-:Y:S01]  /*1510*/  UIADD3 UR33, UR33, 0x23000, URZ ;  /* 0x0002300021217890 */ /* 0x000fe2000fffe03f */
[C---:B------:R-:W-:Y:S01]  /*1520*/  ISETP.NE.AND P2, PT, R5.reuse, 0x4, PT ;  /* 0x000000040500780c */ /* 0x040fe20003f45270 */
[----:B------:R-:W-:Y:S01]  /*1530*/  USHF.L.U32 UR35, UR35, 0x6, URZ ;  /* 0x0000000623237899 */ /* 0x000fe2000800063f */
[C---:B------:R-:W-:Y:S01]  /*1540*/  ISETP.NE.AND P1, PT, R5.reuse, 0x4, PT ;  /* 0x000000040500780c */ /* 0x040fe20003f25270 */
[----:B------:R-:W-:Y:S01]  /*1550*/  UIADD3 UR32, UR14, 0x7000, URZ ;  /* 0x000070000e207890 */ /* 0x000fe2000fffe03f */
[----:B------:R-:W-:Y:S01]  /*1560*/  SEL R5, R5, RZ, P2 ;  /* 0x000000ff05057207 */ /* 0x000fe20001000000 */
[----:B------:R-:W-:Y:S01]  /*1570*/  UIADD3 UR40, UR14, 0x8000, URZ ;  /* 0x000080000e287890 */ /* 0x000fe2000fffe03f */
[----:B------:R-:W-:Y:S01]  /*1580*/  ISETP.NE.AND P2, PT, R17, RZ, PT ;  /* 0x000000ff1100720c */ /* 0x000fe20003f45270 */
[----:B------:R-:W-:-:S02]  /*1590*/  UIADD3 UR24, UR14, 0x9000, URZ ;  /* 0x000090000e187890 */ /* 0x000fc4000fffe03f */
[----:B------:R-:W-:Y:S02]  /*15a0*/  UIADD3 UR16, UR14, 0xa000, URZ ;  /* 0x0000a0000e107890 */ /* 0x000fe4000fffe03f */
[----:B------:R-:W-:Y:S01]  /*15b0*/  UIADD3 UR8, UR14, 0xb000, URZ ;  /* 0x0000b0000e087890 */ /* 0x000fe2000fffe03f */
[----:B------:R-:W-:Y:S01]  /*15c0*/  UMOV UR37, UR45 ;  /* 0x0000002d00257c82 */ /* 0x000fe20008000000 */
[----:B------:R-:W-:Y:S01]  /*15d0*/  UMOV UR42, 0x20 ;  /* 0x00000020002a7882 */ /* 0x000fe20000000000 */
        /* <DEDUP_REMOVED lines=8> */
[----:B------:R-:W-:Y:S01]  /*1660*/  UMOV UR18, 0x60 ;  /* 0x0000006000127882 */ /* 0x000fe20000000000 */
[----:B------:R-:W-:Y:S01]  /*1670*/  UMOV UR20, UR44 ;  /* 0x0000002c00147c82 */ /* 0x000fe20008000000 */
[----:B------:R-:W-:Y:S01]  /*1680*/  UMOV UR21, UR45 ;  /* 0x0000002d00157c82 */ /* 0x000fe20008000000 */
[----:B------:R-:W-:Y:S01]  /*1690*/  UMOV UR17, UR33 ;  /* 0x0000002100117c82 */ /* 0x000fe20008000000 */
[----:B------:R-:W-:Y:S01]  /*16a0*/  UMOV UR19, UR35 ;  /* 0x0000002300137c82 */ /* 0x000fe20008000000 */
[----:B------:R-:W-:Y:S01]  /*16b0*/  UMOV UR10, 0x80 ;  /* 0x00000080000a7882 */ /* 0x000fe20000000000 */
[----:B------:R-:W-:Y:S01]  /*16c0*/  UMOV UR12, UR44 ;  /* 0x0000002c000c7c82 */ /* 0x000fe20008000000 */
[----:B------:R-:W-:Y:S01]  /*16d0*/  UTMALDG.4D [UR40], [UR4], desc[UR6] ;  /* 0x00000628040075b4 */ /* 0x000fe20008019000 */
[----:B------:R-:W-:Y:S01]  /*16e0*/  UMOV UR13, UR45 ;  /* 0x0000002d000d7c82 */ /* 0x000fe20008000000 */
[----:B------:R-:W-:Y:S01]  /*16f0*/  UMOV UR9, UR33 ;  /* 0x0000002100097c82 */ /* 0x000fe20008000000 */
[----:B------:R-:W-:Y:S01]  /*1700*/  UMOV UR11, UR35 ;  /* 0x00000023000b7c82 */ /* 0x000fe20008000000 */
[----:B-1----:R-:W-:-:S02]  /*1710*/  LEA R6, R4, R3, 0x18 ;  /* 0x0000000304067211 */ /* 0x002fc400078ec0ff */
[----:B------:R-:W-:Y:S01]  /*1720*/  SEL R4, RZ, 0x1, !P1 ;  /* 0x00000001ff047807 */ /* 0x000fe20004800000 */
[----:B------:R-:W-:Y:S01]  /*1730*/  UTMALDG.4D [UR24], [UR4], desc[UR6] ;  /* 0x00000618040075b4 */ /* 0x000fe20008019000 */
[----:B------:R-:W-:Y:S02]  /*1740*/  LEA R8, R5, R6, 0x3 ;  /* 0x0000000605087211 */ /* 0x000fe400078e18ff */
[----:B------:R-:W-:Y:S01]  /*1750*/  SHF.L.U32 R3, R4, 0x1f, RZ ;  /* 0x0000001f04037819 */ /* 0x000fe200000006ff */
[----:B------:R1:W-:Y:S01]  /*1760*/  UTMALDG.4D [UR16], [UR4], desc[UR6] ;  /* 0x00000610040075b4 */ /* 0x0003e20008019000 */
[----:B------:R2:W-:Y:S01]  /*1770*/  UTMALDG.4D [UR8], [UR4], desc[UR6] ;  /* 0x00000608040075b4 */ /* 0x0005e20008019000 */
[----:B-1----:R-:W-:Y:S01]  /*1780*/  UIADD3 UR16, UR14, 0xc000, URZ ;  /* 0x0000c0000e107890 */ /* 0x002fe2000fffe03f */
[----:B------:R-:W-:Y:S01]  /*1790*/  UMOV UR18, 0xa0 ;  /* 0x000000a000127882 */ /* 0x000fe20000000000 */
[----:B--2---:R-:W-:-:S07]  /*17a0*/  UIADD3 UR8, UR14, 0xd000, URZ ;  /* 0x0000d0000e087890 */ /* 0x004fce000fffe03f */
[----:B------:R1:W-:Y:S01]  /*17b0*/  UTMALDG.4D [UR16], [UR4], desc[UR6] ;  /* 0x00000610040075b4 */ /* 0x0003e20008019000 */
[----:B------:R-:W-:Y:S02]  /*17c0*/  UMOV UR10, 0xc0 ;  /* 0x000000c0000a7882 */ /* 0x000fe40000000000 */
[----:B------:R1:W-:Y:S01]  /*17d0*/  UTMALDG.4D [UR8], [UR4], desc[UR6] ;  /* 0x00000608040075b4 */ /* 0x0003e20008019000 */
[----:B------:R-:W2:Y:S02]  /*17e0*/  SYNCS.PHASECHK.TRANS64.TRYWAIT P1, [R8+URZ+0x23020], R3 ;  /* 0x02302003080075a7 */ /* 0x000ea4000802017f */
[----:B-12---:R-:W-:Y:S05]  /*17f0*/  @!P1 BRA `(.L_x_19) ;  /* 0x0000008800709947 */ /* 0x006fea0003800000 */
.L_x_73:
[----:B------:R-:W-:Y:S05]  /*1800*/  @P2 BRA `(.L_x_20) ;  /* 0x0000000000142947 */ /* 0x000fea0003800000 */
[----:B------:R-:W-:Y:S01]  /*1810*/  ISETP.NE.AND P1, PT, R7, RZ, PT ;  /* 0x000000ff0700720c */ /* 0x000fe20003f25270 */
[----:B-1----:R-:W-:-:S04]  /*1820*/  IMAD.MOV.U32 R3, RZ, RZ, 0x7000 ;  /* 0x00007000ff037424 */ /* 0x002fc800078e00ff */
[----:B------:R2:W-:Y:S08]  /*1830*/  SYNCS.ARRIVE.TRANS64 RZ, [R8+URZ+0x23000], R3 ;  /* 0x0230000308ff79a7 */ /* 0x0005f0000800003f */
[----:B------:R-:W-:Y:S05]  /*1840*/  @!P1 BRA `(.L_x_20) ;  /* 0x0000000000049947 */ /* 0x000fea0003800000 */
[----:B------:R-:W-:Y:S01]  /*1850*/  BPT.TRAP 0x1 ;  /* 0x000000040000795c */ /* 0x000fe20000300000 */
.L_x_20:
[C---:B------:R-:W-:Y:S01]  /*1860*/  IMAD R6, R5.reuse, 0x7000, R6 ;  /* 0x0000700005067824 */ /* 0x040fe200078e0206 */
[----:B------:R-:W-:Y:S01]  /*1870*/  R2UR UR49, R8 ;  /* 0x00000000083172ca */ /* 0x000fe200000e0000 */
[----:B------:R-:W-:Y:S01]  /*1880*/  ULDC.64 UR4, c[0x0][0x198] ;  /* 0x0000660000047ab9 */ /* 0x000fe20000000a00 */
[----:B------:R-:W-:Y:S01]  /*1890*/  R2UR UR51, R2 ;  /* 0x00000000023372ca */ /* 0x000fe200000e0000 */
        /* <DEDUP_REMOVED lines=11> */
[C---:B------:R-:W-:Y:S01]  /*1950*/  ISETP.NE.AND P1, PT, R5.reuse, 0x4, PT ;  /* 0x000000040500780c */ /* 0x040fe20003f25270 */
[----:B------:R-:W-:Y:S01]  /*1960*/  USHF.L.U32 UR51, UR51, 0x6, URZ ;  /* 0x0000000633337899 */ /* 0x000fe2000800063f */
[----:B------:R-:W-:Y:S01]  /*1970*/  IADD3 R2, R2, 0x1, RZ ;  /* 0x0000000102027810 */ /* 0x000fe20007ffe0ff */
[----:B------:R-:W-:Y:S01]  /*1980*/  UIADD3 UR48, UR14, 0x7000, URZ ;  /* 0x000070000e307890 */ /* 0x000fe2000fffe03f */
[----:B-12---:R-:W-:Y:S01]  /*1990*/  SEL R3, RZ, 0x1, P1 ;  /* 0x00000001ff037807 */ /* 0x006fe20000800000 */
[----:B------:R-:W-:Y:S01]  /*19a0*/  UIADD3 UR32, UR14, 0x8000, URZ ;  /* 0x000080000e207890 */ /* 0x000fe2000fffe03f */
[----:B------:R-:W-:Y:S01]  /*19b0*/  SEL R5, R5, RZ, P1 ;  /* 0x000000ff05057207 */ /* 0x000fe20000800000 */
[----:B------:R-:W-:Y:S01]  /*19c0*/  UIADD3 UR8, UR14, 0x9000, URZ ;  /* 0x000090000e087890 */ /* 0x000fe2000fffe03f */
[----:B------:R-:W-:Y:S01]  /*19d0*/  LOP3.LUT R4, R4, R3, RZ, 0x3c, !PT ;  /* 0x0000000304047212 */ /* 0x000fe200078e3cff */
[----:B------:R-:W-:Y:S01]  /*19e0*/  UMOV UR36, UR44 ;  /* 0x0000002c00247c82 */ /* 0x000fe20008000000 */
[----:B------:R-:W-:Y:S01]  /*19f0*/  UMOV UR37, UR45 ;  /* 0x0000002d00257c82 */ /* 0x000fe20008000000 */
        /* <DEDUP_REMOVED lines=29> */
[----:B-1----:R-:W-:Y:S01]  /*1bd0*/  UIADD3 UR8, UR14, 0xd000, URZ ;  /* 0x0000d0000e087890 */ /* 0x002fe2000fffe03f */
[----:B------:R-:W-:-:S08]  /*1be0*/  UMOV UR10, 0xc0 ;  /* 0x000000c0000a7882 */ /* 0x000fd00000000000 */
[----:B------:R2:W-:Y:S02]  /*1bf0*/  UTMALDG.4D [UR8], [UR4], desc[UR6] ;  /* 0x00000608040075b4 */ /* 0x0005e40008019000 */
[----:B--2---:R-:W-:Y:S01]  /*1c00*/  NOP ;  /* 0x0000000000007918 */ /* 0x004fe20000000000 */
.L_x_16:
[----:B------:R-:W-:-:S07]  /*1c10*/  IADD3 R188, R188, -0x4, RZ ;  /* 0xfffffffcbcbc7810 */ /* 0x000fce0007ffe0ff */
.L_x_10:
[----:B------:R-:W-:Y:S05]  /*1c20*/  BSYNC B0 ;  /* 0x0000000000007941 */ /* 0x000fea0003800000 */
.L_x_9:
[----:B-1----:R-:W1:Y:S01]  /*1c30*/  S2R R3, SR_CgaCtaId ;  /* 0x0000000000037919 */ /* 0x002e620000008800 */
[----:B------:R-:W-:Y:S02]  /*1c40*/  MOV R16, 0x400 ;  /* 0x0000040000107802 */ /* 0x000fe40000000f00 */
[----:B------:R-:W-:Y:S02]  /*1c50*/  SHF.L.U32 R57, RZ, 0x1f, RZ ;  /* 0x0000001fff397819 */ /* 0x000fe400000006ff */
[----:B-1----:R-:W-:-:S04]  /*1c60*/  LEA R16, R3, R16, 0x18 ;  /* 0x0000001003107211 */ /* 0x002fc800078ec0ff */
[----:B------:R-:W1:Y:S02]  /*1c70*/  SYNCS.PHASECHK.TRANS64.TRYWAIT P1, [R16+URZ+0x23040], R57 ;  /* 0x02304039100075a7 */ /* 0x000e64000802017f */
[----:B-1----:R-:W-:Y:S05]  /*1c80*/  @!P1 BRA `(.L_x_21) ;  /* 0x0000008400609947 */ /* 0x002fea0003800000 */
.L_x_74:
[----:B------:R-:W2:Y:S01]  /*1c90*/  SYNCS.PHASECHK.TRANS64.TRYWAIT P1, [R16+URZ+0x23000], R57 ;  /* 0x02300039100075a7 */ /* 0x000ea2000802017f */
[----:B------:R-:W-:Y:S01]  /*1ca0*/  IMAD.MOV.U32 R14, RZ, RZ, RZ ;  /* 0x000000ffff0e7224 */ /* 0x000fe200078e00ff */
[----:B--2---:R-:W-:Y:S06]  /*1cb0*/  @!P1 BRA `(.L_x_22) ;  /* 0x0000008400689947 */ /* 0x004fec0003800000 */
.L_x_75:
[----:B------:R-:W-:Y:S05]  /*1cc0*/  WARPSYNC.ALL ;  /* 0x0000000000007948 */ /* 0x000fea0003800000 */
[C---:B------:R-:W-:Y:S01]  /*1cd0*/  R2UR UR30, R16.reuse ;  /* 0x00000000101e72ca */ /* 0x040fe200000e0000 */
[----:B------:R-:W-:Y:S01]  /*1ce0*/  WARPGROUP.ARRIVE ;  /* 0x00000000000079c5 */ /* 0x000fe20000000000 */
[----:B------:R-:W-:Y:S01]  /*1cf0*/  R2UR UR4, R16 ;  /* 0x00000000100472ca */ /* 0x000fe200000e0000 */
[----:B------:R-:W-:Y:S01]  /*1d00*/  UMOV UR7, 0x80000020 ;  /* 0x8000002000077882 */ /* 0x000fe20000000000 */
[----:B------:R-:W-:Y:S01]  /*1d10*/  UMOV UR11, 0x80000020 ;  /* 0x80000020000b7882 */ /* 0x000fe20000000000 */
[----:B------:R-:W-:Y:S01]  /*1d20*/  UMOV UR5, UR7 ;  /* 0x0000000700057c82 */ /* 0x000fe20008000000 */
[----:B------:R-:W-:Y:S01]  /*1d30*/  MOV R183, UR7 ;  /* 0x0000000700b77c02 */ /* 0x000fe20008000f00 */
[----:B------:R-:W-:Y:S01]  /*1d40*/  IMAD.U32 R181, RZ, RZ, UR11 ;  /* 0x0000000bffb57e24 */ /* 0x000fe2000f8e00ff */
[----:B------:R-:W-:Y:S01]  /*1d50*/  UMOV UR57, 0x80000020 ;  /* 0x8000002000397882 */ /* 0x000fe20000000000 */
[----:B------:R-:W-:Y:S01]  /*1d60*/  UMOV UR59, 0x80000020 ;  /* 0x80000020003b7882 */ /* 0x000fe20000000000 */
[----:B------:R-:W-:Y:S01]  /*1d70*/  UMOV UR53, 0x80000020 ;  /* 0x8000002000357882 */ /* 0x000fe20000000000 */
[----:B------:R-:W-:Y:S01]  /*1d80*/  UMOV UR49, 0x80000020 ;  /* 0x8000002000317882 */ /* 0x000fe20000000000 */
[----:B------:R-:W-:Y:S01]  /*1d90*/  ULDC UR9, c[0x0][0x604] ;  /* 0x0001810000097ab9 */ /* 0x000fe20000000800 */
[----:B------:R-:W-:-:S02]  /*1da0*/  UIADD3 UR30, UR30, 0x7000, URZ ;  /* 0x000070001e1e7890 */ /* 0x000fc4000fffe03f */
[----:B------:R-:W-:Y:S02]  /*1db0*/  USHF.R.U32.HI UR4, URZ, 0x4, UR4 ;  /* 0x000000043f047899 */ /* 0x000fe40008011604 */
[----:B------:R-:W-:Y:S02]  /*1dc0*/  USHF.R.U32.HI UR30, URZ, 0x4, UR30 ;  /* 0x000000043f1e7899 */ /* 0x000fe4000801161e */
[----:B------:R-:W-:Y:S02]  /*1dd0*/  ULOP3.LUT UR4, UR4, 0x3fff, URZ, 0xc0, !UPT ;  /* 0x00003fff04047892 */ /* 0x000fe4000f8ec03f */
[----:B------:R-:W-:Y:S02]  /*1de0*/  ULOP3.LUT UR30, UR30, 0x3fff, URZ, 0xc0, !UPT ;  /* 0x00003fff1e1e7892 */ /* 0x000fe4000f8ec03f */
[----:B------:R-:W-:Y:S02]  /*1df0*/  ULOP3.LUT UR8, UR4, 0x10000, URZ, 0xfc, !UPT ;  /* 0x0001000004087892 */ /* 0x000fe4000f8efc3f */
[----:B------:R-:W-:-:S02]  /*1e00*/  ULOP3.LUT UR31, UR30, 0x10000, URZ, 0xfc, !UPT ;  /* 0x000100001e1f7892 */ /* 0x000fc4000f8efc3f */
[----:B------:R-:W-:Y:S02]  /*1e10*/  UIADD3 UR56, UR8, 0x500, URZ ;  /* 0x0000050008387890 */ /* 0x000fe4000fffe03f */
[----:B------:R-:W-:Y:S01]  /*1e20*/  UIADD3 UR58, UR31, 0x500, URZ ;  /* 0x000005001f3a7890 */ /* 0x000fe2000fffe03f */
[----:B------:R-:W-:Y:S01]  /*1e30*/  UMOV UR6, UR8 ;  /* 0x0000000800067c82 */ /* 0x000fe20008000000 */
[----:B------:R-:W-:Y:S01]  /*1e40*/  UIADD3 UR52, UR8, 0x502, URZ ;  /* 0x0000050208347890 */ /* 0x000fe2000fffe03f */
[----:B------:R-:W-:Y:S01]  /*1e50*/  MOV R182, UR6 ;  /* 0x0000000600b67c02 */ /* 0x000fe20008000f00 */
[----:B------:R-:W-:Y:S01]  /*1e60*/  UMOV UR4, UR6 ;  /* 0x0000000600047c82 */ /* 0x000fe20008000000 */
[----:B------:R-:W-:Y:S01]  /*1e70*/  UMOV UR6, UR31 ;  /* 0x0000001f00067c82 */ /* 0x000fe20008000000 */
[----:B------:R-:W-:Y:S01]  /*1e80*/  UIADD3 UR48, UR8, 0x600, URZ ;  /* 0x0000060008307890 */ /* 0x000fe2000fffe03f */
[----:B------:R-:W-:Y:S01]  /*1e90*/  HGMMA.64x64x16.F32.BF16 R24, gdesc[UR4], RZ, !UPT, gsb0 ;  /* 0x00e00000041879f0 */ /* 0x000fe2000c0018ff */
[----:B------:R-:W-:-:S02]  /*1ea0*/  UIADD3 UR4, UR8, 0x2, URZ ;  /* 0x0000000208047890 */ /* 0x000fc4000fffe03f */
[----:B------:R-:W-:Y:S01]  /*1eb0*/  UIADD3 UR6, UR31, 0x2, URZ ;  /* 0x000000021f067890 */ /* 0x000fe2000fffe03f */
[----:B------:R-:W-:Y:S01]  /*1ec0*/  UMOV UR5, UR11 ;  /* 0x0000000b00057c82 */ /* 0x000fe20008000000 */
[----:B------:R-:W-:Y:S01]  /*1ed0*/  UMOV UR7, 0x80000020 ;  /* 0x8000002000077882 */ /* 0x000fe20000000000 */
[----:B------:R-:W-:Y:S02]  /*1ee0*/  UMOV UR11, 0x80000020 ;  /* 0x80000020000b7882 */ /* 0x000fe40000000000 */
[----:B------:R-:W-:Y:S01]  /*1ef0*/  UMOV UR10, UR4 ;  /* 0x00000004000a7c82 */ /* 0x000fe20008000000 */
[----:B------:R-:W-:Y:S01]  /*1f00*/  MOV R179, UR11 ;  /* 0x0000000b00b37c02 */ /* 0x000fe20008000f00 */
[----:B------:R-:W-:Y:S01]  /*1f10*/  UMOV UR4, UR10 ;  /* 0x0000000a00047c82 */ /* 0x000fe20008000000 */
[----:B------:R-:W-:Y:S01]  /*1f20*/  MOV R180, UR10 ;  /* 0x0000000a00b47c02 */ /* 0x000fe20008000f00 */
[----:B------:R-:W-:Y:S01]  /*1f30*/  ULDC UR12, c[0x0][0x604] ;  /* 0x00018100000c7ab9 */ /* 0x000fe20000000800 */
[----:B------:R-:W-:Y:S01]  /*1f40*/  ULDC UR13, c[0x0][0x604] ;  /* 0x00018100000d7ab9 */ /* 0x000fe20000000800 */
[----:B------:R-:W-:Y:S01]  /*1f50*/  ULDC UR14, c[0x0][0x604] ;  /* 0x00018100000e7ab9 */ /* 0x000fe20000000800 */
[----:B------:R-:W-:Y:S01]  /*1f60*/  ULDC UR15, c[0x0][0x604] ;  /* 0x00018100000f7ab9 */ /* 0x000fe20000000800 */
[----:B------:R-:W-:Y:S01]  /*1f70*/  ULDC UR16, c[0x0][0x604] ;  /* 0x0001810000107ab9 */ /* 0x000fe20000000800 */
[----:B------:R-:W-:Y:S01]  /*1f80*/  ULDC UR17, c[0x0][0x604] ;  /* 0x0001810000117ab9 */ /* 0x000fe20000000800 */
[----:B------:R-:W-:Y:S01]  /*1f90*/  ULDC UR18, c[0x0][0x604] ;  /* 0x0001810000127ab9 */ /* 0x000fe20000000800 */
[----:B------:R-:W-:-:S02]  /*1fa0*/  WARPGROUP.DEPBAR.LE gsb0, 0x0 ;  /* 0x00008000000079c5 */ /* 0x000fc40000010000 */
[----:B------:R-:W-:-:S06]  /*1fb0*/  WARPGROUP.ARRIVE ;  /* 0x00000000000079c5 */ /* 0x000fcc0000000000 */
[----:B------:R-:W-:Y:S01]  /*1fc0*/  HGMMA.64x64x16.F32.BF16 R24, gdesc[UR4], R24, gsb0 ;  /* 0x00e00000041879f0 */ /* 0x000fe20008001818 */
[----:B------:R-:W-:Y:S02]  /*1fd0*/  UIADD3 UR4, UR8, 0x100, URZ ;  /* 0x0000010008047890 */ /* 0x000fe4000fffe03f */
[----:B------:R-:W-:Y:S01]  /*1fe0*/  UIADD3 UR6, UR31, 0x100, URZ ;  /* 0x000001001f067890 */ /* 0x000fe2000fffe03f */
[----:B------:R-:W-:Y:S01]  /*1ff0*/  UMOV UR5, UR11 ;  /* 0x0000000b00057c82 */ /* 0x000fe20008000000 */
[----:B------:R-:W-:Y:S01]  /*2000*/  UMOV UR7, 0x80000020 ;  /* 0x8000002000077882 */ /* 0x000fe20000000000 */
[----:B------:R-:W-:Y:S02]  /*2010*/  UMOV UR11, 0x80000020 ;  /* 0x80000020000b7882 */ /* 0x000fe40000000000 */
[----:B------:R-:W-:Y:S01]  /*2020*/  UMOV UR10, UR4 ;  /* 0x00000004000a7c82 */ /* 0x000fe20008000000 */
[----:B------:R-:W-:Y:S01]  /*2030*/  IMAD.U32 R177, RZ, RZ, UR11 ;  /* 0x0000000bffb17e24 */ /* 0x000fe2000f8e00ff */
[----:B------:R-:W-:Y:S01]  /*2040*/  UMOV UR4, UR10 ;  /* 0x0000000a00047c82 */ /* 0x000fe20008000000 */
[----:B------:R-:W-:Y:S01]  /*2050*/  MOV R178, UR10 ;  /* 0x0000000a00b27c02 */ /* 0x000fe20008000f00 */
        /* <DEDUP_REMOVED lines=79> */
[----:B------:R-:W-:Y:S02]  /*2550*/  ULDC UR11, c[0x0][0x604] ;  /* 0x00018100000b7ab9 */ /* 0x000fe40000000800 */
[----:B------:R-:W-:Y:S02]  /*2560*/  UMOV UR10, UR4 ;  /* 0x00000004000a7c82 */ /* 0x000fe40008000000 */
[----:B------:R-:W-:Y:S01]  /*2570*/  UMOV UR4, UR10 ;  /* 0x0000000a00047c82 */ /* 0x000fe20008000000 */
[----:B------:R-:W-:Y:S01]  /*2580*/  MOV R20, UR10 ;  /* 0x0000000a00147c02 */ /* 0x000fe20008000f00 */
[----:B------:R-:W-:Y:S01]  /*2590*/  ULDC UR10, c[0x0][0x604] ;  /* 0x00018100000a7ab9 */ /* 0x000fe20000000800 */
[----:B------:R-:W-:-:S02]  /*25a0*/  WARPGROUP.DEPBAR.LE gsb0, 0x0 ;  /* 0x00008000000079c5 */ /* 0x000fc40000010000 */
[----:B------:R-:W-:-:S06]  /*25b0*/  WARPGROUP.ARRIVE ;  /* 0x00000000000079c5 */ /* 0x000fcc0000000000 */
[----:B------:R-:W-:Y:S01]  /*25c0*/  HGMMA.64x64x16.F32.BF16 R24, gdesc[UR4], R24, gsb0 ;  /* 0x00e00000041879f0 */ /* 0x000fe20008001818 */
[----:B------:R-:W-:Y:S01]  /*25d0*/  UIADD3 UR6, UR31, 0x502, URZ ;  /* 0x000005021f067890 */ /* 0x000fe2000fffe03f */
[----:B------:R-:W-:Y:S01]  /*25e0*/  UMOV UR4, UR52 ;  /* 0x0000003400047c82 */ /* 0x000fe20008000000 */
[----:B------:R-:W-:Y:S01]  /*25f0*/  UMOV UR5, UR53 ;  /* 0x0000003500057c82 */ /* 0x000fe20008000000 */
[----:B------:R-:W-:Y:S01]  /*2600*/  UMOV UR7, 0x80000020 ;  /* 0x8000002000077882 */ /* 0x000fe20000000000 */
[----:B------:R-:W-:Y:S02]  /*2610*/  WARPGROUP.DEPBAR.LE gsb0, 0x0 ;  /* 0x00008000000079c5 */ /* 0x000fe40000010000 */
[----:B------:R-:W-:-:S06]  /*2620*/  WARPGROUP.ARRIVE ;  /* 0x00000000000079c5 */ /* 0x000fcc0000000000 */
[----:B------:R-:W-:Y:S03]  /*2630*/  HGMMA.64x64x16.F32.BF16 R24, gdesc[UR56], R24, gsb0 ;  /* 0x00e00000381879f0 */ /* 0x000fe60008001818 */
[----:B------:R-:W-:Y:S02]  /*2640*/  WARPGROUP.DEPBAR.LE gsb0, 0x0 ;  /* 0x00008000000079c5 */ /* 0x000fe40000010000 */
        /* <DEDUP_REMOVED lines=8> */
[----:B------:R-:W-:Y:S01]  /*26d0*/  HGMMA.64x64x16.F32.BF16 R24, gdesc[UR4], R24, gsb0 ;  /* 0x00e00000041879f0 */ /* 0x000fe20008001818 */
[----:B------:R-:W-:Y:S02]  /*26e0*/  UIADD3 UR4, UR8, 0x602, URZ ;  /* 0x0000060208047890 */ /* 0x000fe4000fffe03f */
[----:B------:R-:W-:Y:S01]  /*26f0*/  UIADD3 UR6, UR31, 0x602, URZ ;  /* 0x000006021f067890 */ /* 0x000fe2000fffe03f */
[----:B------:R-:W-:Y:S01]  /*2700*/  UMOV UR5, 0x80000020 ;  /* 0x8000002000057882 */ /* 0x000fe20000000000 */
[----:B------:R-:W-:Y:S01]  /*2710*/  UMOV UR7, 0x80000020 ;  /* 0x8000002000077882 */ /* 0x000fe20000000000 */
[----:B------:R-:W-:Y:S01]  /*2720*/  ULDC UR8, c[0x0][0x604] ;  /* 0x0001810000087ab9 */ /* 0x000fe20000000800 */
[----:B------:R-:W-:Y:S02]  /*2730*/  WARPGROUP.DEPBAR.LE gsb0, 0x0 ;  /* 0x00008000000079c5 */ /* 0x000fe40000010000 */
[----:B------:R-:W-:-:S06]  /*2740*/  WARPGROUP.ARRIVE ;  /* 0x00000000000079c5 */ /* 0x000fcc0000000000 */
[----:B------:R-:W-:Y:S01]  /*2750*/  HGMMA.64x64x16.F32.BF16 R24, gdesc[UR4], R24, gsb0 ;  /* 0x00e00000041879f0 */ /* 0x000fe20008001818 */
[----:B------:R-:W-:Y:S01]  /*2760*/  ULDC UR6, c[0x0][0x604] ;  /* 0x0001810000067ab9 */ /* 0x000fe20000000800 */
[----:B------:R-:W-:Y:S01]  /*2770*/  ULDC UR7, c[0x0][0x604] ;  /* 0x0001810000077ab9 */ /* 0x000fe20000000800 */
[----:B------:R-:W-:Y:S02]  /*2780*/  WARPGROUP.DEPBAR.LE gsb0, 0x0 ;  /* 0x00008000000079c5 */ /* 0x000fe40000010000 */
[----:B------:R-:W-:-:S04]  /*2790*/  FMNMX R3, R24, R25, !PT ;  /* 0x0000001918037209 */ /* 0x000fc80007800000 */
        /* <DEDUP_REMOVED lines=10> */
[----:B------:R-:W-:Y:S02]  /*2840*/  FMNMX R6, R48, R3, !PT ;  /* 0x0000000330067209 */ /* 0x000fe40007800000 */
[----:B------:R-:W-:Y:S02]  /*2850*/  FMNMX R3, R26, R27, !PT ;  /* 0x0000001b1a037209 */ /* 0x000fe40007800000 */
[----:B------:R-:W-:Y:S02]  /*2860*/  FMNMX R7, R49, R6, !PT ;  /* 0x0000000631077209 */ /* 0x000fe40007800000 */
[----:B------:R-:W-:Y:S02]  /*2870*/  FMNMX R6, R30, R3, !PT ;  /* 0x000000031e067209 */ /* 0x000fe40007800000 */
[----:B------:R-:W-:Y:S02]  /*2880*/  FMNMX R8, R52, R7, !PT ;  /* 0x0000000734087209 */ /* 0x000fe40007800000 */
[----:B------:R-:W-:-:S02]  /*2890*/  FMNMX R3, R31, R6, !PT ;  /* 0x000000061f037209 */ /* 0x000fc40007800000 */
[----:B------:R-:W-:Y:S02]  /*28a0*/  FMNMX R8, R53, R8, !PT ;  /* 0x0000000835087209 */ /* 0x000fe40007800000 */
[----:B------:R-:W-:-:S03]  /*28b0*/  FMNMX R6, R34, R3, !PT ;  /* 0x0000000322067209 */ /* 0x000fc60007800000 */
[----:B------:R-:W3:Y:S01]  /*28c0*/  SHFL.BFLY PT, R7, R8, 0x1, 0x1f ;  /* 0x0c201f0008077f89 */ /* 0x000ee200000e0000 */
[----:B------:R-:W-:-:S04]  /*28d0*/  FMNMX R3, R35, R6, !PT ;  /* 0x0000000623037209 */ /* 0x000fc80007800000 */
[----:B------:R-:W-:-:S04]  /*28e0*/  FMNMX R6, R38, R3, !PT ;  /* 0x0000000326067209 */ /* 0x000fc80007800000 */
[----:B------:R-:W-:-:S04]  /*28f0*/  FMNMX R3, R39, R6, !PT ;  /* 0x0000000627037209 */ /* 0x000fc80007800000 */
[----:B------:R-:W-:-:S04]  /*2900*/  FMNMX R6, R42, R3, !PT ;  /* 0x000000032a067209 */ /* 0x000fc80007800000 */
[----:B------:R-:W-:-:S04]  /*2910*/  FMNMX R3, R43, R6, !PT ;  /* 0x000000062b037209 */ /* 0x000fc80007800000 */
[----:B------:R-:W-:Y:S02]  /*2920*/  FMNMX R6, R46, R3, !PT ;  /* 0x000000032e067209 */ /* 0x000fe40007800000 */
[----:B---3--:R-:W-:Y:S02]  /*2930*/  FMNMX R7, R8, R7, !PT ;  /* 0x0000000708077209 */ /* 0x008fe40007800000 */
[----:B------:R-:W-:-:S03]  /*2940*/  FMNMX R3, R47, R6, !PT ;  /* 0x000000062f037209 */ /* 0x000fc60007800000 */
[----:B------:R-:W3:Y:S01]  /*2950*/  SHFL.BFLY PT, R10, R7, 0x2, 0x1f ;  /* 0x0c401f00070a7f89 */ /* 0x000ee200000e0000 */
[----:B------:R-:W-:-:S04]  /*2960*/  FMNMX R6, R50, R3, !PT ;  /* 0x0000000332067209 */ /* 0x000fc80007800000 */
[----:B------:R-:W-:-:S04]  /*2970*/  FMNMX R3, R51, R6, !PT ;  /* 0x0000000633037209 */ /* 0x000fc80007800000 */
[----:B------:R-:W-:-:S04]  /*2980*/  FMNMX R6, R54, R3, !PT ;  /* 0x0000000336067209 */ /* 0x000fc80007800000 */
[----:B------:R-:W-:-:S05]  /*2990*/  FMNMX R6, R55, R6, !PT ;  /* 0x0000000637067209 */ /* 0x000fca0007800000 */
[----:B------:R-:W4:Y:S01]  /*29a0*/  SHFL.BFLY PT, R9, R6, 0x1, 0x1f ;  /* 0x0c201f0006097f89 */ /* 0x000f2200000e0000 */
[----:B---3--:R-:W-:-:S04]  /*29b0*/  FMNMX R3, R7, R10, !PT ;  /* 0x0000000a07037209 */ /* 0x008fc80007800000 */
[----:B------:R-:W-:-:S04]  /*29c0*/  FSETP.NEU.AND P1, PT, R3, -INF , PT ;  /* 0xff8000000300780b */ /* 0x000fc80003f2d000 */
[----:B------:R-:W-:-:S05]  /*29d0*/  FSEL R8, R3, RZ, P1 ;  /* 0x000000ff03087208 */ /* 0x000fca0000800000 */
[----:B------:R-:W-:Y:S01]  /*29e0*/  FMUL R13, R8, UR6 ;  /* 0x00000006080d7c20 */ /* 0x000fe20008400000 */
[----:B------:R-:W-:-:S03]  /*29f0*/  ULDC UR6, c[0x0][0x604] ;  /* 0x0001810000067ab9 */ /* 0x000fc60000000800 */
[--C-:B------:R-:W-:Y:S01]  /*2a00*/  FFMA R7, R24, UR6, -R13.reuse ;  /* 0x0000000618077c23 */ /* 0x100fe2000800080d */
[----:B----4-:R-:W-:Y:S01]  /*2a10*/  FMNMX R9, R6, R9, !PT ;  /* 0x0000000906097209 */ /* 0x010fe20007800000 */
[----:B------:R-:W-:Y:S01]  /*2a20*/  ULDC UR6, c[0x0][0x604] ;  /* 0x0001810000067ab9 */ /* 0x000fe20000000800 */
[--C-:B------:R-:W-:Y:S01]  /*2a30*/  FFMA R40, R40, UR8, -R13.reuse ;  /* 0x0000000828287c23 */ /* 0x100fe2000800080d */
[--C-:B------:R-:W-:Y:S01]  /*2a40*/  FFMA R8, R25, UR6, -R13.reuse ;  /* 0x0000000619087c23 */ /* 0x100fe2000800080d */
[----:B------:R-:W-:Y:S01]  /*2a50*/  ULDC UR6, c[0x0][0x604] ;  /* 0x0001810000067ab9 */ /* 0x000fe20000000800 */
[----:B------:R-:W3:Y:S01]  /*2a60*/  SHFL.BFLY PT, R6, R9, 0x2, 0x1f ;  /* 0x0c401f0009067f89 */ /* 0x000ee200000e0000 */
[--C-:B------:R-:W-:Y:S01]  /*2a70*/  FFMA R28, R28, UR6, -R13.reuse ;  /* 0x000000061c1c7c23 */ /* 0x100fe2000800080d */
[----:B------:R-:W-:Y:S01]  /*2a80*/  FSETP.GEU.AND P3, PT, R7, -126, PT ;  /* 0xc2fc00000700780b */ /* 0x000fe20003f6e000 */
[----:B------:R-:W-:Y:S01]  /*2a90*/  ULDC UR6, c[0x0][0x604] ;  /* 0x0001810000067ab9 */ /* 0x000fe20000000800 */
[----:B------:R-:W-:Y:S01]  /*2aa0*/  FSETP.GEU.AND P4, PT, R8, -126, PT ;  /* 0xc2fc00000800780b */ /* 0x000fe20003f8e000 */
[--C-:B------:R-:W-:Y:S01]  /*2ab0*/  FFMA R10, R29, UR6, -R13.reuse ;  /* 0x000000061d0a7c23 */ /* 0x100fe2000800080d */
[----:B------:R-:W-:Y:S01]  /*2ac0*/  FSETP.GEU.AND P6, PT, R28, -126, PT ;  /* 0xc2fc00001c00780b */ /* 0x000fe20003fce000 */
[----:B------:R-:W-:Y:S01]  /*2ad0*/  ULDC UR6, c[0x0][0x604] ;  /* 0x0001810000067ab9 */ /* 0x000fe20000000800 */
[--C-:B------:R-:W-:Y:S01]  /*2ae0*/  FFMA R37, R37, UR7, -R13.reuse ;  /* 0x0000000725257c23 */ /* 0x100fe2000800080d */
[--C-:B------:R-:W-:Y:S01]  /*2af0*/  FFMA R32, R32, UR6, -R13.reuse ;  /* 0x0000000620207c23 */ /* 0x100fe2000800080d */
[----:B------:R-:W-:Y:S01]  /*2b00*/  ULDC UR6, c[0x0][0x604] ;  /* 0x0001810000067ab9 */ /* 0x000fe20000000800 */
[----:B------:R-:W-:Y:S01]  /*2b10*/  FSETP.GEU.AND P5, PT, R10, -126, PT ;  /* 0xc2fc00000a00780b */ /* 0x000fe20003fae000 */
[--C-:B------:R-:W-:Y:S01]  /*2b20*/  FFMA R12, R33, UR6, -R13.reuse ;  /* 0x00000006210c7c23 */ /* 0x100fe2000800080d */
[----:B------:R-:W-:Y:S01]  /*2b30*/  ULDC UR6, c[0x0][0x604] ;  /* 0x0001810000067ab9 */ /* 0x000fe20000000800 */
[----:B------:R-:W-:Y:S01]  /*2b40*/  FSETP.GEU.AND P1, PT, R32, -126, PT ;  /* 0xc2fc00002000780b */ /* 0x000fe20003f2e000 */
[----:B------:R-:W-:Y:S01]  /*2b50*/  @!P3 FMUL R7, R7, 0.5 ;  /* 0x3f0000000707b820 */ /* 0x000fe20000400000 */
[--C-:B------:R-:W-:Y:S01]  /*2b60*/  FFMA R36, R36, UR6, -R13.reuse ;  /* 0x0000000624247c23 */ /* 0x100fe2000800080d */
[----:B------:R-:W-:Y:S01]  /*2b70*/  @!P4 FMUL R8, R8, 0.5 ;  /* 0x3f0000000808c820 */ /* 0x000fe20000400000 */
[----:B------:R-:W-:Y:S01]  /*2b80*/  ULDC UR6, c[0x0][0x604] ;  /* 0x0001810000067ab9 */ /* 0x000fe20000000800 */
[----:B------:R-:W-:Y:S01]  /*2b90*/  @!P6 FMUL R28, R28, 0.5 ;  /* 0x3f0000001c1ce820 */ /* 0x000fe20000400000 */
[--C-:B------:R-:W-:Y:S01]  /*2ba0*/  FFMA R41, R41, UR6, -R13.reuse ;  /* 0x0000000629297c23 */ /* 0x100fe2000800080d */
[----:B------:R-:W4:Y:S01]  /*2bb0*/  MUFU.EX2 R7, R7 ;  /* 0x0000000700077308 */ /* 0x000f220000000800 */
[--C-:B------:R-:W-:Y:S01]  /*2bc0*/  FFMA R44, R44, UR9, -R13.reuse ;  /* 0x000000092c2c7c23 */ /* 0x100fe2000800080d */
[--C-:B------:R-:W-:Y:S01]  /*2bd0*/  FFMA R45, R45, UR10, -R13.reuse ;  /* 0x0000000a2d2d7c23 */ /* 0x100fe2000800080d */
[----:B---3--:R-:W-:Y:S01]  /*2be0*/  FMNMX R6, R9, R6, !PT ;  /* 0x0000000609067209 */ /* 0x008fe20007800000 */
[----:B------:R-:W-:Y:S01]  /*2bf0*/  @!P5 FMUL R10, R10, 0.5 ;  /* 0x3f0000000a0ad820 */ /* 0x000fe20000400000 */
[----:B------:R-:W-:Y:S01]  /*2c00*/  ULDC UR6, c[0x0][0x604] ;  /* 0x0001810000067ab9 */ /* 0x000fe20000000800 */
[----:B------:R-:W-:Y:S01]  /*2c10*/  @!P1 FMUL R32, R32, 0.5 ;  /* 0x3f00000020209820 */ /* 0x000fe20000400000 */
[C---:B------:R-:W-:Y:S01]  /*2c20*/  FSETP.NEU.AND P2, PT, R6.reuse, -INF , PT ;  /* 0xff8000000600780b */ /* 0x040fe20003f4d000 */
[----:B------:R-:W3:Y:S01]  /*2c30*/  MUFU.EX2 R9, R28 ;  /* 0x0000001c00097308 */ /* 0x000ee20000000800 */
[----:B------:R-:W-:Y:S01]  /*2c40*/  ULDC UR8, c[0x0][0x604] ;  /* 0x0001810000087ab9 */ /* 0x000fe20000000800 */
[----:B------:R-:W-:Y:S01]  /*2c50*/  ULDC UR7, c[0x0][0x604] ;  /* 0x0001810000077ab9 */ /* 0x000fe20000000800 */
[----:B------:R-:W-:Y:S01]  /*2c60*/  FSEL R24, R6, RZ, P2 ;  /* 0x000000ff06187208 */ /* 0x000fe20001000000 */
[--C-:B------:R-:W-:Y:S01]  /*2c70*/  FFMA R53, R53, UR8, -R13.reuse ;  /* 0x0000000835357c23 */ /* 0x100fe2000800080d */
[----:B------:R-:W-:Y:S01]  /*2c80*/  FSETP.GEU.AND P2, PT, R12, -126, PT ;  /* 0xc2fc00000c00780b */ /* 0x000fe20003f4e000 */
[----:B------:R-:W-:Y:S01]  /*2c90*/  ULDC UR8, c[0x0][0x604] ;  /* 0x0001810000087ab9 */ /* 0x000fe20000000800 */
[--C-:B------:R-:W-:Y:S01]  /*2ca0*/  FFMA R48, R48, UR7, -R13.reuse ;  /* 0x0000000730307c23 */ /* 0x100fe2000800080d */
[----:B------:R-:W5:Y:S01]  /*2cb0*/  MUFU.EX2 R8, R8 ;  /* 0x0000000800087308 */ /* 0x000f620000000800 */
[----:B----4-:R-:W-:Y:S01]  /*2cc0*/  @!P3 FMUL R7, R7, R7 ;  /* 0x000000070707b220 */ /* 0x010fe20000400000 */
[----:B------:R-:W-:Y:S01]  /*2cd0*/  FSETP.GEU.AND P3, PT, R36, -126, PT ;  /* 0xc2fc00002400780b */ /* 0x000fe20003f6e000 */
[----:B------:R-:W-:Y:S01]  /*2ce0*/  FMUL R24, R24, UR6 ;  /* 0x0000000618187c20 */ /* 0x000fe20008400000 */
[----:B------:R-:W-:Y:S01]  /*2cf0*/  ULDC UR7, c[0x0][0x604] ;  /* 0x0001810000077ab9 */ /* 0x000fe20000000800 */
[----:B------:R-:W-:Y:S01]  /*2d00*/  ULDC UR9, c[0x0][0x604] ;  /* 0x0001810000097ab9 */ /* 0x000fe20000000800 */
[----:B------:R-:W-:Y:S01]  /*2d10*/  ULDC UR10, c[0x0][0x604] ;  /* 0x00018100000a7ab9 */ /* 0x000fe20000000800 */
[--C-:B------:R-:W-:Y:S01]  /*2d20*/  FFMA R27, R27, UR8, -R24.reuse ;  /* 0x000000081b1b7c23 */ /* 0x100fe20008000818 */
[----:B------:R-:W4:Y:S01]  /*2d30*/  MUFU.EX2 R10, R10 ;  /* 0x0000000a000a7308 */ /* 0x000f220000000800 */
[----:B---3--:R-:W-:Y:S01]  /*2d40*/  @!P6 FMUL R9, R9, R9 ;  /* 0x000000090909e220 */ /* 0x008fe20000400000 */
[----:B------:R-:W-:Y:S01]  /*2d50*/  FSETP.GEU.AND P6, PT, R40, -126, PT ;  /* 0xc2fc00002800780b */ /* 0x000fe20003fce000 */
[----:B------:R-:W-:Y:S01]  /*2d60*/  @!P2 FMUL R12, R12, 0.5 ;  /* 0x3f0000000c0ca820 */ /* 0x000fe20000400000 */
[--C-:B------:R-:W-:Y:S01]  /*2d70*/  FFMA R26, R26, UR7, -R24.reuse ;  /* 0x000000071a1a7c23 */ /* 0x100fe20008000818 */
[--C-:B------:R-:W-:Y:S01]  /*2d80*/  FFMA R49, R49, UR11, -R13.reuse ;  /* 0x0000000b31317c23 */ /* 0x100fe2000800080d */
[----:B------:R-:W-:Y:S01]  /*2d90*/  FFMA R52, R52, UR12, -R13 ;  /* 0x0000000c34347c23 */ /* 0x000fe2000800080d */
[----:B------:R-:W-:Y:S01]  /*2da0*/  @!P3 FMUL R36, R36, 0.5 ;  /* 0x3f0000002424b820 */ /* 0x000fe20000400000 */
[----:B------:R-:W3:Y:S01]  /*2db0*/  MUFU.EX2 R15, R32 ;  /* 0x00000020000f7308 */ /* 0x000ee20000000800 */
[----:B-----5:R-:W-:Y:S01]  /*2dc0*/  @!P4 FMUL R8, R8, R8 ;  /* 0x000000080808c220 */ /* 0x020fe20000400000 */
[----:B------:R-:W-:Y:S01]  /*2dd0*/  FSETP.GEU.AND P4, PT, R37, -126, PT ;  /* 0xc2fc00002500780b */ /* 0x000fe20003f8e000 */
[--C-:B------:R-:W-:Y:S01]  /*2de0*/  FFMA R13, R30, UR9, -R24.reuse ;  /* 0x000000091e0d7c23 */ /* 0x100fe20008000818 */
[--C-:B------:R-:W-:Y:S01]  /*2df0*/  FFMA R25, R31, UR10, -R24.reuse ;  /* 0x0000000a1f197c23 */ /* 0x100fe20008000818 */
[----:B------:R-:W-:Y:S01]  /*2e00*/  ULDC UR11, c[0x0][0x604] ;  /* 0x00018100000b7ab9 */ /* 0x000fe20000000800 */
[----:B------:R-:W-:Y:S01]  /*2e10*/  ULDC UR12, c[0x0][0x604] ;  /* 0x00018100000c7ab9 */ /* 0x000fe20000000800 */
[----:B------:R-:W-:Y:S01]  /*2e20*/  @!P6 FMUL R40, R40, 0.5 ;  /* 0x3f0000002828e820 */ /* 0x000fe20000400000 */
[----:B------:R-:W5:Y:S01]  /*2e30*/  MUFU.EX2 R12, R12 ;  /* 0x0000000c000c7308 */ /* 0x000f620000000800 */
[----:B----4-:R-:W-:Y:S01]  /*2e40*/  @!P5 FMUL R10, R10, R10 ;  /* 0x0000000a0a0ad220 */ /* 0x010fe20000400000 */
[----:B------:R-:W-:Y:S01]  /*2e50*/  FSETP.GEU.AND P5, PT, R41, -126, PT ;  /* 0xc2fc00002900780b */ /* 0x000fe20003fae000 */
[--C-:B------:R-:W-:Y:S01]  /*2e60*/  FFMA R34, R34, UR11, -R24.reuse ;  /* 0x0000000b22227c23 */ /* 0x100fe20008000818 */
[----:B------:R-:W-:Y:S01]  /*2e70*/  ULDC UR6, c[0x0][0x604] ;  /* 0x0001810000067ab9 */ /* 0x000fe20000000800 */
[----:B------:R-:W-:Y:S01]  /*2e80*/  ULDC UR7, c[0x0][0x604] ;  /* 0x0001810000077ab9 */ /* 0x000fe20000000800 */
[----:B------:R-:W-:Y:S01]  /*2e90*/  ULDC UR8, c[0x0][0x604] ;  /* 0x0001810000087ab9 */ /* 0x000fe20000000800 */
[----:B------:R-:W-:Y:S01]  /*2ea0*/  @!P4 FMUL R37, R37, 0.5 ;  /* 0x3f0000002525c820 */ /* 0x000fe20000400000 */
[----:B------:R-:W4:Y:S01]  /*2eb0*/  MUFU.EX2 R40, R40 ;  /* 0x0000002800287308 */ /* 0x000f220000000800 */
[----:B---3--:R-:W-:Y:S01]  /*2ec0*/  @!P1 FMUL R15, R15, R15 ;  /* 0x0000000f0f0f9220 */ /* 0x008fe20000400000 */
[----:B------:R-:W-:Y:S01]  /*2ed0*/  FSETP.GEU.AND P1, PT, R44, -126, PT ;  /* 0xc2fc00002c00780b */ /* 0x000fe20003f2e000 */
[----:B------:R-:W-:Y:S01]  /*2ee0*/  ULDC UR9, c[0x0][0x604] ;  /* 0x0001810000097ab9 */ /* 0x000fe20000000800 */
[--C-:B------:R-:W-:Y:S01]  /*2ef0*/  FFMA R35, R35, UR12, -R24.reuse ;  /* 0x0000000c23237c23 */ /* 0x100fe20008000818 */
[--C-:B------:R-:W-:Y:S01]  /*2f00*/  FFMA R38, R38, UR13, -R24.reuse ;  /* 0x0000000d26267c23 */ /* 0x100fe20008000818 */
[--C-:B------:R-:W-:Y:S01]  /*2f10*/  FFMA R39, R39, UR14, -R24.reuse ;  /* 0x0000000e27277c23 */ /* 0x100fe20008000818 */
[----:B------:R-:W-:Y:S01]  /*2f20*/  @!P5 FMUL R41, R41, 0.5 ;  /* 0x3f0000002929d820 */ /* 0x000fe20000400000 */
[----:B------:R-:W3:Y:S01]  /*2f30*/  MUFU.EX2 R36, R36 ;  /* 0x0000002400247308 */ /* 0x000ee20000000800 */
[----:B-----5:R-:W-:Y:S01]  /*2f40*/  @!P2 FMUL R12, R12, R12 ;  /* 0x0000000c0c0ca220 */ /* 0x020fe20000400000 */
[----:B------:R-:W-:Y:S01]  /*2f50*/  FSETP.GEU.AND P2, PT, R45, -126, PT ;  /* 0xc2fc00002d00780b */ /* 0x000fe20003f4e000 */
[--C-:B------:R-:W-:Y:S01]  /*2f60*/  FFMA R42, R42, UR6, -R24.reuse ;  /* 0x000000062a2a7c23 */ /* 0x100fe20008000818 */
[--C-:B------:R-:W-:Y:S01]  /*2f70*/  FFMA R43, R43, UR7, -R24.reuse ;  /* 0x000000072b2b7c23 */ /* 0x100fe20008000818 */
[--C-:B------:R-:W-:Y:S01]  /*2f80*/  FFMA R46, R46, UR15, -R24.reuse ;  /* 0x0000000f2e2e7c23 */ /* 0x100fe20008000818 */
[--C-:B------:R-:W-:Y:S01]  /*2f90*/  FFMA R47, R47, UR16, -R24.reuse ;  /* 0x000000102f2f7c23 */ /* 0x100fe20008000818 */
[----:B------:R-:W-:Y:S01]  /*2fa0*/  @!P1 FMUL R44, R44, 0.5 ;  /* 0x3f0000002c2c9820 */ /* 0x000fe20000400000 */
[----:B------:R-:W5:Y:S01]  /*2fb0*/  MUFU.EX2 R37, R37 ;  /* 0x0000002500257308 */ /* 0x000f620000000800 */
[----:B----4-:R-:W-:Y:S01]  /*2fc0*/  @!P6 FMUL R40, R40, R40 ;  /* 0x000000282828e220 */ /* 0x010fe20000400000 */
[----:B------:R-:W-:Y:S01]  /*2fd0*/  FSETP.GEU.AND P6, PT, R27, -126, PT ;  /* 0xc2fc00001b00780b */ /* 0x000fe20003fce000 */
[--C-:B------:R-:W-:Y:S01]  /*2fe0*/  FFMA R50, R50, UR8, -R24.reuse ;  /* 0x0000000832327c23 */ /* 0x100fe20008000818 */
[--C-:B------:R-:W-:Y:S01]  /*2ff0*/  FFMA R51, R51, UR17, -R24.reuse ;  /* 0x0000001133337c23 */ /* 0x100fe20008000818 */
[--C-:B------:R-:W-:Y:S01]  /*3000*/  FFMA R54, R54, UR18, -R24.reuse ;  /* 0x0000001236367c23 */ /* 0x100fe20008000818 */
[----:B------:R-:W-:Y:S01]  /*3010*/  P2R R28, PR, RZ, 0x40 ;  /* 0x00000040ff1c7803 */ /* 0x000fe20000000000 */
[----:B------:R-:W-:Y:S01]  /*3020*/  @!P2 FMUL R45, R45, 0.5 ;  /* 0x3f0000002d2da820 */ /* 0x000fe20000400000 */
[----:B------:R-:W4:Y:S01]  /*3030*/  MUFU.EX2 R41, R41 ;  /* 0x0000002900297308 */ /* 0x000f220000000800 */
[----:B---3--:R-:W-:Y:S01]  /*3040*/  @!P3 FMUL R36, R36, R36 ;  /* 0x000000242424b220 */ /* 0x008fe20000400000 */
[----:B------:R-:W-:Y:S01]  /*3050*/  FSETP.GEU.AND P3, PT, R48, -126, PT ;  /* 0xc2fc00003000780b */ /* 0x000fe20003f6e000 */
[----:B------:R-:W-:-:S03]  /*3060*/  FFMA R55, R55, UR9, -R24 ;  /* 0x0000000937377c23 */ /* 0x000fc60008000818 */
[----:B------:R-:W3:Y:S02]  /*3070*/  SYNCS.PHASECHK.TRANS64.TRYWAIT P6, [R16+URZ+0x23008], R57 ;  /* 0x02300839100075a7 */ /* 0x000ee400080c017f */
[----:B------:R-:W1:Y:S01]  /*3080*/  MUFU.EX2 R44, R44 ;  /* 0x0000002c002c7308 */ /* 0x000e620000000800 */
[----:B-----5:R-:W-:Y:S01]  /*3090*/  @!P4 FMUL R37, R37, R37 ;  /* 0x000000252525c220 */ /* 0x020fe20000400000 */
[----:B------:R-:W-:-:S05]  /*30a0*/  FSETP.GEU.AND P4, PT, R26, -126, PT ;  /* 0xc2fc00001a00780b */ /* 0x000fca0003f8e000 */
[----:B------:R-:W-:Y:S01]  /*30b0*/  @!P3 FMUL R48, R48, 0.5 ;  /* 0x3f0000003030b820 */ /* 0x000fe20000400000 */
[----:B------:R-:W5:Y:S01]  /*30c0*/  MUFU.EX2 R45, R45 ;  /* 0x0000002d002d7308 */ /* 0x000f620000000800 */
[----:B----4-:R-:W-:Y:S01]  /*30d0*/  @!P5 FMUL R41, R41, R41 ;  /* 0x000000292929d220 */ /* 0x010fe20000400000 */
[----:B------:R-:W-:-:S05]  /*30e0*/  ISETP.NE.AND P5, PT, R28, RZ, PT ;  /* 0x000000ff1c00720c */ /* 0x000fca0003fa5270 */
[----:B------:R-:W-:Y:S01]  /*30f0*/  @!P4 FMUL R26, R26, 0.5 ;  /* 0x3f0000001a1ac820 */ /* 0x000fe20000400000 */
[----:B------:R-:W4:Y:S01]  /*3100*/  MUFU.EX2 R48, R48 ;  /* 0x0000003000307308 */ /* 0x000f220000000800 */
[----:B-1----:R-:W-:Y:S01]  /*3110*/  @!P1 FMUL R44, R44, R44 ;  /* 0x0000002c2c2c9220 */ /* 0x002fe20000400000 */
[----:B------:R-:W-:-:S05]  /*3120*/  FSETP.GEU.AND P1, PT, R13, -126, PT ;  /* 0xc2fc00000d00780b */ /* 0x000fca0003f2e000 */
[----:B------:R-:W-:Y:S01]  /*3130*/  @!P5 FMUL R27, R27, 0.5 ;  /* 0x3f0000001b1bd820 */ /* 0x000fe20000400000 */
[----:B------:R-:W1:Y:S01]  /*3140*/  MUFU.EX2 R29, R26 ;  /* 0x0000001a001d7308 */ /* 0x000e620000000800 */
[----:B-----5:R-:W-:Y:S01]  /*3150*/  @!P2 FMUL R45, R45, R45 ;  /* 0x0000002d2d2da220 */ /* 0x020fe20000400000 */
[----:B------:R-:W-:Y:S02]  /*3160*/  FSETP.GEU.AND P2, PT, R25, -126, PT ;  /* 0xc2fc00001900780b */ /* 0x000fe40003f4e000 */
[----:B------:R-:W-:-:S03]  /*3170*/  FSETP.GEU.AND P5, PT, R38, -126, PT ;  /* 0xc2fc00002600780b */ /* 0x000fc60003fae000 */
[----:B------:R-:W-:Y:S01]  /*3180*/  @!P1 FMUL R13, R13, 0.5 ;  /* 0x3f0000000d0d9820 */ /* 0x000fe20000400000 */
[----:B------:R1:W2:Y:S01]  /*3190*/  MUFU.EX2 R30, R27 ;  /* 0x0000001b001e7308 */ /* 0x0002a20000000800 */
[----:B----4-:R-:W-:Y:S01]  /*31a0*/  @!P3 FMUL R48, R48, R48 ;  /* 0x000000303030b220 */ /* 0x010fe20000400000 */
[----:B------:R-:W-:-:S05]  /*31b0*/  FSETP.GEU.AND P3, PT, R34, -126, PT ;  /* 0xc2fc00002200780b */ /* 0x000fca0003f6e000 */
[----:B------:R-:W-:Y:S01]  /*31c0*/  @!P2 FMUL R25, R25, 0.5 ;  /* 0x3f0000001919a820 */ /* 0x000fe20000400000 */
[----:B------:R4:W2:Y:S01]  /*31d0*/  MUFU.EX2 R31, R13 ;  /* 0x0000000d001f7308 */ /* 0x0008a20000000800 */
[----:B-1----:R-:W-:Y:S01]  /*31e0*/  @!P4 FMUL R29, R29, R29 ;  /* 0x0000001d1d1dc220 */ /* 0x002fe20000400000 */
[----:B------:R-:W-:-:S05]  /*31f0*/  FSETP.GEU.AND P4, PT, R35, -126, PT ;  /* 0xc2fc00002300780b */ /* 0x000fca0003f8e000 */
[----:B------:R-:W-:Y:S01]  /*3200*/  @!P3 FMUL R34, R34, 0.5 ;  /* 0x3f0000002222b820 */ /* 0x000fe20000400000 */
[----:B------:R4:W1:Y:S01]  /*3210*/  MUFU.EX2 R32, R25 ;  /* 0x0000001900207308 */ /* 0x0008620000000800 */
[----:B---3--:R-:W-:Y:S06]  /*3220*/  @!P6 BRA `(.L_x_23) ;  /* 0x000000700020e947 */ /* 0x008fec0003800000 */
.L_x_76:
[----:B------:R-:W-:Y:S01]  /*3230*/  ISETP.NE.AND P6, PT, R28, RZ, PT ;  /* 0x000000ff1c00720c */ /* 0x000fe20003fc5270 */
[----:B--2---:R-:W-:Y:S01]  /*3240*/  @!P1 FMUL R31, R31, R31 ;  /* 0x0000001f1f1f9220 */ /* 0x004fe20000400000 */
[----:B-1----:R-:W-:Y:S01]  /*3250*/  @!P2 FMUL R32, R32, R32 ;  /* 0x000000202020a220 */ /* 0x002fe20000400000 */
[----:B------:R-:W-:Y:S01]  /*3260*/  F2FP.BF16.F32.PACK_AB R24, R8, R7 ;  /* 0x000000070818723e */ /* 0x000fe200000010ff */
[----:B------:R-:W-:Y:S01]  /*3270*/  UIADD3 UR6, UR30, 0x700, URZ ;  /* 0x000007001e067890 */ /* 0x000fe2000fffe03f */
[----:B------:R-:W-:Y:S01]  /*3280*/  F2FP.BF16.F32.PACK_AB R26, R10, R9 ;  /* 0x000000090a1a723e */ /* 0x000fe200000010ff */
[----:B------:R-:W-:Y:S01]  /*3290*/  UMOV UR7, 0x80000020 ;  /* 0x8000002000077882 */ /* 0x000fe20000000000 */
[----:B------:R-:W-:Y:S01]  /*32a0*/  F2FP.BF16.F32.PACK_AB R27, R32, R31 ;  /* 0x0000001f201b723e */ /* 0x000fe200000010ff */
[----:B------:R-:W-:Y:S01]  /*32b0*/  UIADD3 UR8, UR30, 0x800, URZ ;  /* 0x000008001e087890 */ /* 0x000fe2000fffe03f */
[----:B------:R-:W-:Y:S01]  /*32c0*/  FSETP.GEU.AND P1, PT, R39, -126, PT ;  /* 0xc2fc00002700780b */ /* 0x000fe20003f2e000 */
[----:B------:R-:W-:Y:S01]  /*32d0*/  UMOV UR15, 0x80000020 ;  /* 0x80000020000f7882 */ /* 0x000fe20000000000 */
[----:B------:R-:W-:Y:S01]  /*32e0*/  UIADD3 UR10, UR30, 0x900, URZ ;  /* 0x000009001e0a7890 */ /* 0x000fe2000fffe03f */
[----:B------:R-:W-:Y:S01]  /*32f0*/  @!P4 FMUL R35, R35, 0.5 ;  /* 0x3f0000002323c820 */ /* 0x000fe20000400000 */
[----:B------:R-:W-:Y:S01]  /*3300*/  @!P6 FMUL R30, R30, R30 ;  /* 0x0000001e1e1ee220 */ /* 0x000fe20000400000 */
[----:B------:R-:W-:Y:S01]  /*3310*/  UMOV UR11, 0x80000020 ;  /* 0x80000020000b7882 */ /* 0x000fe20000000000 */
[----:B------:R-:W-:Y:S01]  /*3320*/  UMOV UR14, UR8 ;  /* 0x00000008000e7c82 */ /* 0x000fe20008000000 */
[----:B------:R-:W-:Y:S01]  /*3330*/  UIADD3 UR8, UR30, 0xb00, URZ ;  /* 0x00000b001e087890 */ /* 0x000fe2000fffe03f */
[----:B------:R-:W-:Y:S01]  /*3340*/  @!P5 FMUL R38, R38, 0.5 ;  /* 0x3f0000002626d820 */ /* 0x000fe20000400000 */
[----:B----4-:R-:W-:Y:S01]  /*3350*/  F2FP.BF16.F32.PACK_AB R25, R30, R29 ;  /* 0x0000001d1e19723e */ /* 0x010fe200000010ff */
[----:B------:R-:W1:Y:S01]  /*3360*/  MUFU.EX2 R34, R34 ;  /* 0x0000002200227308 */ /* 0x000e620000000800 */
[----:B------:R-:W-:Y:S01]  /*3370*/  FSETP.GEU.AND P2, PT, R42, -126, PT ;  /* 0xc2fc00002a00780b */ /* 0x000fe20003f4e000 */
[----:B------:R-:W-:Y:S01]  /*3380*/  UIADD3 UR12, UR30, 0xac0, URZ ;  /* 0x00000ac01e0c7890 */ /* 0x000fe2000fffe03f */
[----:B------:R-:W-:Y:S01]  /*3390*/  WARPGROUP.ARRIVE ;  /* 0x00000000000079c5 */ /* 0x000fe20000000000 */
[----:B------:R-:W-:Y:S01]  /*33a0*/  @!P1 FMUL R39, R39, 0.5 ;  /* 0x3f00000027279820 */ /* 0x000fe20000400000 */
[----:B------:R-:W-:Y:S01]  /*33b0*/  FSETP.GEU.AND P6, PT, R49, -126, PT ;  /* 0xc2fc00003100780b */ /* 0x000fe20003fce000 */
[----:B------:R-:W-:Y:S01]  /*33c0*/  FADD R7, R7, R40 ;  /* 0x0000002807077221 */ /* 0x000fe20000000000 */
[----:B------:R-:W-:Y:S01]  /*33d0*/  FADD R9, R9, R44 ;  /* 0x0000002c09097221 */ /* 0x000fe20000000000 */
[----:B------:R-:W2:Y:S01]  /*33e0*/  MUFU.EX2 R35, R35 ;  /* 0x0000002300237308 */ /* 0x000ea20000000800 */
[----:B------:R-:W-:Y:S01]  /*33f0*/  HGMMA.64x32x16.F32.BF16 R152, R24, gdesc[UR4].tnspB, RZ, !UPT, gsb0 ;  /* 0x4060000418987df0 */ /* 0x000fe2000c0018ff */
[----:B------:R-:W-:Y:S01]  /*3400*/  UIADD3 UR6, UR30, 0xa00, URZ ;  /* 0x00000a001e067890 */ /* 0x000fe2000fffe03f */
[----:B------:R-:W-:Y:S01]  /*3410*/  FADD R8, R8, R41 ;  /* 0x0000002908087221 */ /* 0x000fe20000000000 */
[----:B------:R-:W-:-:S02]  /*3420*/  UMOV UR7, 0x80000020 ;  /* 0x8000002000077882 */ /* 0x000fc40000000000 */
[----:B------:R-:W-:Y:S02]  /*3430*/  @!P2 FMUL R42, R42, 0.5 ;  /* 0x3f0000002a2aa820 */ /* 0x000fe40000400000 */
[----:B------:R-:W4:Y:S01]  /*3440*/  MUFU.EX2 R38, R38 ;  /* 0x0000002600267308 */ /* 0x000f220000000800 */
[----:B-1----:R-:W-:Y:S01]  /*3450*/  @!P3 FMUL R34, R34, R34 ;  /* 0x000000222222b220 */ /* 0x002fe20000400000 */
[----:B------:R-:W-:Y:S01]  /*3460*/  FSETP.GEU.AND P3, PT, R43, -126, PT ;  /* 0xc2fc00002b00780b */ /* 0x000fe20003f6e000 */
[----:B------:R-:W-:-:S05]  /*3470*/  @!P6 FMUL R49, R49, 0.5 ;  /* 0x3f0000003131e820 */ /* 0x000fca0000400000 */
[----:B------:R-:W1:Y:S01]  /*3480*/  MUFU.EX2 R39, R39 ;  /* 0x0000002700277308 */ /* 0x000e620000000800 */
[----:B--2---:R-:W-:Y:S01]  /*3490*/  @!P4 FMUL R35, R35, R35 ;  /* 0x000000232323c220 */ /* 0x004fe20000400000 */
[----:B------:R-:W-:-:S05]  /*34a0*/  FSETP.GEU.AND P4, PT, R46, -126, PT ;  /* 0xc2fc00002e00780b */ /* 0x000fca0003f8e000 */
[----:B------:R-:W-:Y:S01]  /*34b0*/  @!P3 FMUL R43, R43, 0.5 ;  /* 0x3f0000002b2bb820 */ /* 0x000fe20000400000 */
[----:B------:R-:W2:Y:S01]  /*34c0*/  MUFU.EX2 R42, R42 ;  /* 0x0000002a002a7308 */ /* 0x000ea20000000800 */
[----:B----4-:R-:W-:Y:S01]  /*34d0*/  @!P5 FMUL R38, R38, R38 ;  /* 0x000000262626d220 */ /* 0x010fe20000400000 */
[----:B------:R-:W-:-:S05]  /*34e0*/  FSETP.GEU.AND P5, PT, R47, -126, PT ;  /* 0xc2fc00002f00780b */ /* 0x000fca0003fae000 */
[----:B------:R-:W-:Y:S01]  /*34f0*/  @!P4 FMUL R46, R46, 0.5 ;  /* 0x3f0000002e2ec820 */ /* 0x000fe20000400000 */
[----:B------:R-:W4:Y:S01]  /*3500*/  MUFU.EX2 R43, R43 ;  /* 0x0000002b002b7308 */ /* 0x000f220000000800 */
[----:B-1----:R-:W-:Y:S01]  /*3510*/  @!P1 FMUL R39, R39, R39 ;  /* 0x0000002727279220 */ /* 0x002fe20000400000 */
[----:B------:R-:W-:-:S05]  /*3520*/  FSETP.GEU.AND P1, PT, R52, -126, PT ;  /* 0xc2fc00003400780b */ /* 0x000fca0003f2e000 */
[----:B------:R-:W-:Y:S01]  /*3530*/  @!P5 FMUL R47, R47, 0.5 ;  /* 0x3f0000002f2fd820 */ /* 0x000fe20000400000 */
[----:B------:R-:W1:Y:S01]  /*3540*/  MUFU.EX2 R46, R46 ;  /* 0x0000002e002e7308 */ /* 0x000e620000000800 */
[----:B--2---:R-:W-:Y:S01]  /*3550*/  @!P2 FMUL R42, R42, R42 ;  /* 0x0000002a2a2aa220 */ /* 0x004fe20000400000 */
[----:B------:R-:W-:-:S03]  /*3560*/  FSETP.GEU.AND P2, PT, R50, -126, PT ;  /* 0xc2fc00003200780b */ /* 0x000fc60003f4e000 */
[----:B------:R-:W-:Y:S02]  /*3570*/  FADD R29, R29, R42 ;  /* 0x0000002a1d1d7221 */ /* 0x000fe40000000000 */
[----:B------:R-:W-:Y:S01]  /*3580*/  @!P1 FMUL R52, R52, 0.5 ;  /* 0x3f00000034349820 */ /* 0x000fe20000400000 */
[----:B------:R-:W2:Y:S01]  /*3590*/  MUFU.EX2 R47, R47 ;  /* 0x0000002f002f7308 */ /* 0x000ea20000000800 */
[----:B----4-:R-:W-:Y:S01]  /*35a0*/  @!P3 FMUL R43, R43, R43 ;  /* 0x0000002b2b2bb220 */ /* 0x010fe20000400000 */
[C---:B------:R-:W-:Y:S01]  /*35b0*/  FSETP.GEU.AND P3, PT, R51.reuse, -126, PT ;  /* 0xc2fc00003300780b */ /* 0x040fe20003f6e000 */
[----:B------:R-:W-:Y:S02]  /*35c0*/  WARPGROUP.DEPBAR.LE gsb0, 0x0 ;  /* 0x00008000000079c5 */ /* 0x000fe40000010000 */
[----:B------:R-:W-:Y:S01]  /*35d0*/  WARPGROUP.ARRIVE ;  /* 0x00000000000079c5 */ /* 0x000fe20000000000 */
[----:B------:R-:W-:Y:S01]  /*35e0*/  FADD R30, R30, R43 ;  /* 0x0000002b1e1e7221 */ /* 0x000fe20000000000 */
[----:B------:R-:W-:Y:S01]  /*35f0*/  @!P2 FMUL R50, R50, 0.5 ;  /* 0x3f0000003232a820 */ /* 0x000fe20000400000 */
[----:B------:R-:W4:Y:S01]  /*3600*/  MUFU.EX2 R49, R49 ;  /* 0x0000003100317308 */ /* 0x000f220000000800 */
[----:B-1----:R-:W-:Y:S01]  /*3610*/  @!P4 FMUL R46, R46, R46 ;  /* 0x0000002e2e2ec220 */ /* 0x002fe20000400000 */
[----:B------:R-:W-:Y:S01]  /*3620*/  FSETP.GEU.AND P4, PT, R54, -126, PT ;  /* 0xc2fc00003600780b */ /* 0x000fe20003f8e000 */
[----:B------:R-:W-:Y:S01]  /*3630*/  HGMMA.64x32x16.F32.BF16 R136, R24, gdesc[UR12].tnspB, RZ, !UPT, gsb0 ;  /* 0x4060000c18887df0 */ /* 0x000fe2000c0018ff */
[----:B------:R-:W-:Y:S01]  /*3640*/  UMOV UR14, UR8 ;  /* 0x00000008000e7c82 */ /* 0x000fe20008000000 */
[----:B------:R-:W-:Y:S01]  /*3650*/  UMOV UR15, 0x80000020 ;  /* 0x80000020000f7882 */ /* 0x000fe20000000000 */
[----:B------:R-:W-:Y:S01]  /*3660*/  UIADD3 UR8, UR30, 0x840, URZ ;  /* 0x000008401e087890 */ /* 0x000fe2000fffe03f */
[----:B------:R-:W-:Y:S01]  /*3670*/  @!P3 FMUL R51, R51, 0.5 ;  /* 0x3f0000003333b820 */ /* 0x000fe20000400000 */
[----:B------:R-:W1:Y:S01]  /*3680*/  MUFU.EX2 R13, R52 ;  /* 0x00000034000d7308 */ /* 0x000e620000000800 */
[----:B--2---:R-:W-:Y:S01]  /*3690*/  @!P5 FMUL R47, R47, R47 ;  /* 0x0000002f2f2fd220 */ /* 0x004fe20000400000 */
[----:B------:R-:W-:Y:S01]  /*36a0*/  FSETP.GEU.AND P5, PT, R55, -126, PT ;  /* 0xc2fc00003700780b */ /* 0x000fe20003fae000 */
[----:B------:R-:W-:-:S02]  /*36b0*/  FADD R31, R31, R46 ;  /* 0x0000002e1f1f7221 */ /* 0x000fc40000000000 */
[----:B------:R-:W-:Y:S02]  /*36c0*/  FADD R32, R32, R47 ;  /* 0x0000002f20207221 */ /* 0x000fe40000000000 */
[----:B------:R-:W-:Y:S01]  /*36d0*/  @!P4 FMUL R54, R54, 0.5 ;  /* 0x3f0000003636c820 */ /* 0x000fe20000400000 */
[----:B------:R-:W2:Y:S01]  /*36e0*/  MUFU.EX2 R33, R50 ;  /* 0x0000003200217308 */ /* 0x000ea20000000800 */
[----:B----4-:R-:W-:Y:S01]  /*36f0*/  @!P6 FMUL R49, R49, R49 ;  /* 0x000000313131e220 */ /* 0x010fe20000400000 */
[----:B------:R-:W-:-:S05]  /*3700*/  FSETP.GEU.AND P6, PT, R53, -126, PT ;  /* 0xc2fc00003500780b */ /* 0x000fca0003fce000 */
[----:B------:R-:W-:Y:S01]  /*3710*/  @!P5 FMUL R55, R55, 0.5 ;  /* 0x3f0000003737d820 */ /* 0x000fe20000400000 */
[----:B------:R-:W4:Y:S01]  /*3720*/  MUFU.EX2 R50, R51 ;  /* 0x0000003300327308 */ /* 0x000f220000000800 */
[----:B-1----:R-:W-:Y:S01]  /*3730*/  @!P1 FMUL R13, R13, R13 ;  /* 0x0000000d0d0d9220 */ /* 0x002fe20000400000 */
[----:B------:R-:W-:-:S05]  /*3740*/  ISETP.GE.AND P1, PT, R19, 0x41, PT ;  /* 0x000000411300780c */ /* 0x000fca0003f26270 */
[----:B------:R-:W-:Y:S01]  /*3750*/  @!P6 FMUL R53, R53, 0.5 ;  /* 0x3f0000003535e820 */ /* 0x000fe20000400000 */
[----:B------:R-:W1:Y:S01]  /*3760*/  MUFU.EX2 R52, R55 ;  /* 0x0000003700347308 */ /* 0x000e620000000800 */
[----:B--2---:R-:W-:-:S07]  /*3770*/  @!P2 FMUL R33, R33, R33 ;  /* 0x000000212121a220 */ /* 0x004fce0000400000 */
[----:B------:R-:W2:Y:S01]  /*3780*/  MUFU.EX2 R28, R53 ;  /* 0x00000035001c7308 */ /* 0x000ea20000000800 */
[----:B----4-:R-:W-:-:S07]  /*3790*/  @!P3 FMUL R50, R50, R50 ;  /* 0x000000323232b220 */ /* 0x010fce0000400000 */
[----:B------:R-:W4:Y:S01]  /*37a0*/  MUFU.EX2 R53, R54 ;  /* 0x0000003600357308 */ /* 0x000f220000000800 */
[----:B-1----:R-:W-:Y:S01]  /*37b0*/  @!P5 FMUL R52, R52, R52 ;  /* 0x000000343434d220 */ /* 0x002fe20000400000 */
[----:B------:R-:W-:Y:S02]  /*37c0*/  WARPGROUP.DEPBAR.LE gsb0, 0x0 ;  /* 0x00008000000079c5 */ /* 0x000fe40000010000 */
[----:B------:R-:W-:Y:S01]  /*37d0*/  WARPGROUP.ARRIVE ;  /* 0x00000000000079c5 */ /* 0x000fe20000000000 */
[----:B--2---:R-:W-:-:S05]  /*37e0*/  @!P6 FMUL R28, R28, R28 ;  /* 0x0000001c1c1ce220 */ /* 0x004fca0000400000 */
[----:B------:R-:W-:Y:S01]  /*37f0*/  HGMMA.64x32x16.F32.BF16 R120, R24, gdesc[UR8].tnspB, RZ, !UPT, gsb0 ;  /* 0x4060000818787df0 */ /* 0x000fe2000c0018ff */
[----:B------:R-:W-:Y:S01]  /*3800*/  UIADD3 UR10, UR30, 0xc00, URZ ;  /* 0x00000c001e0a7890 */ /* 0x000fe2000fffe03f */
[----:B------:R-:W-:Y:S01]  /*3810*/  UMOV UR11, 0x80000020 ;  /* 0x80000020000b7882 */ /* 0x000fe20000000000 */
[----:B----4-:R-:W-:Y:S01]  /*3820*/  @!P4 FMUL R53, R53, R53 ;  /* 0x000000353535c220 */ /* 0x010fe20000400000 */
[----:B------:R-:W-:Y:S02]  /*3830*/  WARPGROUP.DEPBAR.LE gsb0, 0x0 ;  /* 0x00008000000079c5 */ /* 0x000fe40000010000 */
[----:B------:R-:W-:-:S06]  /*3840*/  WARPGROUP.ARRIVE ;  /* 0x00000000000079c5 */ /* 0x000fcc0000000000 */
[----:B------:R-:W-:Y:S01]  /*3850*/  HGMMA.64x32x16.F32.BF16 R104, R24, gdesc[UR4].tnspB, RZ, !UPT, gsb0 ;  /* 0x4060000418687df0 */ /* 0x000fe2000c0018ff */
[----:B------:R-:W-:Y:S01]  /*3860*/  UIADD3 UR6, UR30, 0xd00, URZ ;  /* 0x00000d001e067890 */ /* 0x000fe2000fffe03f */
[----:B------:R-:W-:Y:S01]  /*3870*/  UMOV UR7, 0x80000020 ;  /* 0x8000002000077882 */ /* 0x000fe20000000000 */
[----:B------:R-:W-:Y:S02]  /*3880*/  WARPGROUP.DEPBAR.LE gsb0, 0x0 ;  /* 0x00008000000079c5 */ /* 0x000fe40000010000 */
[----:B------:R-:W-:-:S06]  /*3890*/  WARPGROUP.ARRIVE ;  /* 0x00000000000079c5 */ /* 0x000fcc0000000000 */
[----:B------:R-:W-:Y:S01]  /*38a0*/  HGMMA.64x32x16.F32.BF16 R88, R24, gdesc[UR12].tnspB, RZ, !UPT, gsb0 ;  /* 0x4060000c18587df0 */ /* 0x000fe2000c0018ff */
[----:B------:R-:W-:Y:S01]  /*38b0*/  UMOV UR14, UR8 ;  /* 0x00000008000e7c82 */ /* 0x000fe20008000000 */
[----:B------:R-:W-:Y:S01]  /*38c0*/  UMOV UR15, 0x80000020 ;  /* 0x80000020000f7882 */ /* 0x000fe20000000000 */
[----:B------:R-:W-:Y:S01]  /*38d0*/  UIADD3 UR8, UR30, 0xb40, URZ ;  /* 0x00000b401e087890 */ /* 0x000fe2000fffe03f */
[----:B------:R-:W-:Y:S02]  /*38e0*/  WARPGROUP.DEPBAR.LE gsb0, 0x0 ;  /* 0x00008000000079c5 */ /* 0x000fe40000010000 */
[----:B------:R-:W-:-:S06]  /*38f0*/  WARPGROUP.ARRIVE ;  /* 0x00000000000079c5 */ /* 0x000fcc0000000000 */
[----:B------:R-:W-:Y:S01]  /*3900*/  HGMMA.64x32x16.F32.BF16 R72, R24, gdesc[UR8].tnspB, RZ, !UPT, gsb0 ;  /* 0x4060000818487df0 */ /* 0x000fe2000c0018ff */
[----:B------:R-:W-:Y:S01]  /*3910*/  UIADD3 UR10, UR30, 0x940, URZ ;  /* 0x000009401e0a7890 */ /* 0x000fe2000fffe03f */
[----:B------:R-:W-:Y:S01]  /*3920*/  UMOV UR11, 0x80000020 ;  /* 0x80000020000b7882 */ /* 0x000fe20000000000 */
[----:B------:R-:W-:Y:S02]  /*3930*/  WARPGROUP.DEPBAR.LE gsb0, 0x0 ;  /* 0x00008000000079c5 */ /* 0x000fe40000010000 */
[----:B---3--:R-:W-:-:S06]  /*3940*/  WARPGROUP.ARRIVE ;  /* 0x00000000000079c5 */ /* 0x008fcc0000000000 */
[----:B------:R-:W-:Y:S01]  /*3950*/  HGMMA.64x32x16.F32.BF16 R56, R24, gdesc[UR4].tnspB, RZ, !UPT, gsb0 ;  /* 0x4060000418387df0 */ /* 0x000fe2000c0018ff */
[----:B------:R-:W-:Y:S01]  /*3960*/  UIADD3 UR6, UR30, 0x740, URZ ;  /* 0x000007401e067890 */ /* 0x000fe2000fffe03f */
[----:B------:R-:W-:Y:S01]  /*3970*/  UMOV UR7, 0x80000020 ;  /* 0x8000002000077882 */ /* 0x000fe20000000000 */
[----:B------:R-:W-:Y:S02]  /*3980*/  WARPGROUP.DEPBAR.LE gsb0, 0x0 ;  /* 0x00008000000079c5 */ /* 0x000fe40000010000 */
[----:B------:R-:W-:Y:S02]  /*3990*/  F2FP.BF16.F32.PACK_AB R24, R12, R15 ;  /* 0x0000000f0c18723e */ /* 0x000fe400000010ff */
[----:B------:R-:W-:Y:S01]  /*39a0*/  F2FP.BF16.F32.PACK_AB R26, R37, R36 ;  /* 0x00000024251a723e */ /* 0x000fe200000010ff */
[----:B------:R-:W-:Y:S01]  /*39b0*/  FADD R36, R36, R13 ;  /* 0x0000000d24247221 */ /* 0x000fe20000000000 */
[C---:B------:R-:W-:Y:S01]  /*39c0*/  F2FP.BF16.F32.PACK_AB R25, R35.reuse, R34 ;  /* 0x000000222319723e */ /* 0x040fe200000010ff */
[----:B------:R-:W-:Y:S01]  /*39d0*/  FADD R35, R35, R50 ;  /* 0x0000003223237221 */ /* 0x000fe20000000000 */
[C---:B------:R-:W-:Y:S01]  /*39e0*/  F2FP.BF16.F32.PACK_AB R27, R39.reuse, R38 ;  /* 0x00000026271b723e */ /* 0x040fe200000010ff */
[----:B------:R-:W-:Y:S01]  /*39f0*/  FADD R39, R39, R52 ;  /* 0x0000003427277221 */ /* 0x000fe20000000000 */
[----:B------:R-:W-:Y:S01]  /*3a00*/  FADD R34, R34, R33 ;  /* 0x0000002122227221 */ /* 0x000fe20000000000 */
[----:B------:R-:W-:Y:S01]  /*3a10*/  FADD R38, R38, R53 ;  /* 0x0000003526267221 */ /* 0x000fe20000000000 */
[----:B------:R-:W-:Y:S01]  /*3a20*/  WARPGROUP.ARRIVE ;  /* 0x00000000000079c5 */ /* 0x000fe20000000000 */
[----:B------:R-:W-:Y:S01]  /*3a30*/  FADD R36, R9, R36 ;  /* 0x0000002409247221 */ /* 0x000fe20000000000 */
[----:B------:R-:W-:Y:S01]  /*3a40*/  FADD R30, R30, R35 ;  /* 0x000000231e1e7221 */ /* 0x000fe20000000000 */
[----:B------:R-:W-:Y:S01]  /*3a50*/  FADD R39, R32, R39 ;  /* 0x0000002720277221 */ /* 0x000fe20000000000 */
[----:B------:R-:W-:Y:S01]  /*3a60*/  FADD R29, R29, R34 ;  /* 0x000000221d1d7221 */ /* 0x000fe20000000000 */
[----:B------:R-:W-:Y:S01]  /*3a70*/  FADD R38, R31, R38 ;  /* 0x000000261f267221 */ /* 0x000fe20000000000 */
[----:B------:R-:W-:Y:S01]  /*3a80*/  HGMMA.64x32x16.F32.BF16 R152, R24, gdesc[UR4].tnspB, R152, gsb0 ;  /* 0x4060000418987df0 */ /* 0x000fe20008001898 */
[----:B------:R-:W-:Y:S01]  /*3a90*/  UIADD3 UR6, UR30, 0xa40, URZ ;  /* 0x00000a401e067890 */ /* 0x000fe2000fffe03f */
[----:B------:R-:W-:Y:S01]  /*3aa0*/  FADD R30, R30, R39 ;  /* 0x000000271e1e7221 */ /* 0x000fe20000000000 */
[----:B------:R-:W-:Y:S01]  /*3ab0*/  UMOV UR7, 0x80000020 ;  /* 0x8000002000077882 */ /* 0x000fe20000000000 */
[----:B------:R-:W-:Y:S01]  /*3ac0*/  FADD R29, R29, R38 ;  /* 0x000000261d1d7221 */ /* 0x000fe20000000000 */
[----:B------:R-:W-:-:S02]  /*3ad0*/  WARPGROUP.DEPBAR.LE gsb0, 0x0 ;  /* 0x00008000000079c5 */ /* 0x000fc40000010000 */
[----:B------:R-:W-:-:S06]  /*3ae0*/  WARPGROUP.ARRIVE ;  /* 0x00000000000079c5 */ /* 0x000fcc0000000000 */
[----:B------:R-:W-:Y:S01]  /*3af0*/  HGMMA.64x32x16.F32.BF16 R136, R24, gdesc[UR12].tnspB, R136, gsb0 ;  /* 0x4060000c18887df0 */ /* 0x000fe20008001888 */
[----:B------:R-:W-:Y:S01]  /*3b00*/  UMOV UR14, UR8 ;  /* 0x00000008000e7c82 */ /* 0x000fe20008000000 */
[----:B------:R-:W-:Y:S01]  /*3b10*/  UMOV UR15, 0x80000020 ;  /* 0x80000020000f7882 */ /* 0x000fe20000000000 */
[----:B------:R-:W-:Y:S01]  /*3b20*/  UIADD3 UR8, UR30, 0x880, URZ ;  /* 0x000008801e087890 */ /* 0x000fe2000fffe03f */
[----:B------:R-:W-:Y:S02]  /*3b30*/  WARPGROUP.DEPBAR.LE gsb0, 0x0 ;  /* 0x00008000000079c5 */ /* 0x000fe40000010000 */
[----:B------:R-:W-:-:S06]  /*3b40*/  WARPGROUP.ARRIVE ;  /* 0x00000000000079c5 */ /* 0x000fcc0000000000 */
[----:B------:R-:W-:Y:S01]  /*3b50*/  HGMMA.64x32x16.F32.BF16 R120, R24, gdesc[UR8].tnspB, R120, gsb0 ;  /* 0x4060000818787df0 */ /* 0x000fe20008001878 */
[----:B------:R-:W-:Y:S01]  /*3b60*/  UIADD3 UR10, UR30, 0xc40, URZ ;  /* 0x00000c401e0a7890 */ /* 0x000fe2000fffe03f */
[----:B------:R-:W-:Y:S01]  /*3b70*/  UMOV UR11, 0x80000020 ;  /* 0x80000020000b7882 */ /* 0x000fe20000000000 */
        /* <DEDUP_REMOVED lines=22> */
[----:B------:R-:W-:Y:S02]  /*3ce0*/  F2FP.BF16.F32.PACK_AB R24, R41, R40 ;  /* 0x000000282918723e */ /* 0x000fe400000010ff */
[----:B------:R-:W-:Y:S01]  /*3cf0*/  F2FP.BF16.F32.PACK_AB R26, R45, R44 ;  /* 0x0000002c2d1a723e */ /* 0x000fe200000010ff */
[----:B------:R-:W-:Y:S01]  /*3d00*/  FADD R45, R10, R45 ;  /* 0x0000002d0a2d7221 */ /* 0x000fe20000000000 */
[----:B------:R-:W-:Y:S02]  /*3d10*/  F2FP.BF16.F32.PACK_AB R25, R43, R42 ;  /* 0x0000002a2b19723e */ /* 0x000fe400000010ff */
[----:B------:R-:W-:-:S02]  /*3d20*/  F2FP.BF16.F32.PACK_AB R27, R47, R46 ;  /* 0x0000002e2f1b723e */ /* 0x000fc400000010ff */
[----:B------:R-:W-:Y:S02]  /*3d30*/  IADD3 R10, R16, 0x23020, RZ ;  /* 0x00023020100a7810 */ /* 0x000fe40007ffe0ff */
        /* <DEDUP_REMOVED lines=37> */
[----:B------:R-:W-:Y:S01]  /*3f90*/  F2FP.BF16.F32.PACK_AB R24, R49, R48 ;  /* 0x000000303118723e */ /* 0x000fe200000010ff */
[----:B------:R-:W-:Y:S01]  /*3fa0*/  FADD R48, R15, R48 ;  /* 0x000000300f307221 */ /* 0x000fe20000000000 */
[----:B------:R-:W-:Y:S01]  /*3fb0*/  F2FP.BF16.F32.PACK_AB R26, R28, R13 ;  /* 0x0000000d1c1a723e */ /* 0x000fe200000010ff */
[----:B------:R-:W-:Y:S01]  /*3fc0*/  FADD R49, R12, R49 ;  /* 0x000000310c317221 */ /* 0x000fe20000000000 */
[----:B------:R-:W-:Y:S01]  /*3fd0*/  F2FP.BF16.F32.PACK_AB R25, R50, R33 ;  /* 0x000000213219723e */ /* 0x000fe200000010ff */
[----:B------:R-:W-:Y:S01]  /*3fe0*/  FADD R28, R37, R28 ;  /* 0x0000001c251c7221 */ /* 0x000fe20000000000 */
[----:B------:R-:W-:Y:S01]  /*3ff0*/  F2FP.BF16.F32.PACK_AB R27, R52, R53 ;  /* 0x00000035341b723e */ /* 0x000fe200000010ff */
[----:B------:R-:W-:Y:S01]  /*4000*/  FADD R7, R7, R48 ;  /* 0x0000003007077221 */ /* 0x000fe20000000000 */
[----:B------:R-:W-:Y:S01]  /*4010*/  FADD R8, R8, R49 ;  /* 0x0000003108087221 */ /* 0x000fe20000000000 */
[----:B------:R-:W-:Y:S01]  /*4020*/  FADD R45, R45, R28 ;  /* 0x0000001c2d2d7221 */ /* 0x000fe20000000000 */
[----:B------:R-:W-:Y:S01]  /*4030*/  WARPGROUP.ARRIVE ;  /* 0x00000000000079c5 */ /* 0x000fe20000000000 */
[----:B------:R-:W-:Y:S01]  /*4040*/  PRMT R12, RZ, 0x654, R10 ;  /* 0x00000654ff0c7816 */ /* 0x000fe2000000000a */
[----:B------:R-:W-:Y:S01]  /*4050*/  FADD R7, R7, R36 ;  /* 0x0000002407077221 */ /* 0x000fe20000000000 */
[----:B------:R-:W-:-:S03]  /*4060*/  FADD R8, R8, R45 ;  /* 0x0000002d08087221 */ /* 0x000fc60000000000 */
[----:B------:R-:W-:Y:S01]  /*4070*/  HGMMA.64x32x16.F32.BF16 R152, R24, gdesc[UR4].tnspB, R152, gsb0 ;  /* 0x4060000418987df0 */ /* 0x000fe20008001898 */
[----:B------:R-:W-:Y:S01]  /*4080*/  UIADD3 UR6, UR30, 0xbc0, URZ ;  /* 0x00000bc01e067890 */ /* 0x000fe2000fffe03f */
[----:B------:R-:W-:Y:S01]  /*4090*/  FADD R13, R7, R8 ;  /* 0x00000008070d7221 */ /* 0x000fe20000000000 */
[----:B------:R-:W-:Y:S01]  /*40a0*/  UMOV UR7, 0x80000020 ;  /* 0x8000002000077882 */ /* 0x000fe20000000000 */
[----:B------:R-:W-:Y:S02]  /*40b0*/  WARPGROUP.DEPBAR.LE gsb0, 0x0 ;  /* 0x00008000000079c5 */ /* 0x000fe40000010000 */
[----:B------:R-:W-:-:S06]  /*40c0*/  WARPGROUP.ARRIVE ;  /* 0x00000000000079c5 */ /* 0x000fcc0000000000 */
[----:B------:R-:W-:Y:S01]  /*40d0*/  HGMMA.64x32x16.F32.BF16 R136, R24, gdesc[UR12].tnspB, R136, gsb0 ;  /* 0x4060000c18887df0 */ /* 0x000fe20008001888 */
[----:B------:R-:W-:Y:S01]  /*40e0*/  UMOV UR14, UR12 ;  /* 0x0000000c000e7c82 */ /* 0x000fe20008000000 */
        /* <DEDUP_REMOVED lines=8> */
[----:B------:R-:W-:Y:S03]  /*4170*/  HGMMA.64x32x16.F32.BF16 R104, R24, gdesc[UR12].tnspB, R104, gsb0 ;  /* 0x4060000c18687df0 */ /* 0x000fe60008001868 */
[----:B------:R-:W-:Y:S02]  /*4180*/  WARPGROUP.DEPBAR.LE gsb0, 0x0 ;  /* 0x00008000000079c5 */ /* 0x000fe40000010000 */
[----:B------:R-:W-:-:S06]  /*4190*/  WARPGROUP.ARRIVE ;  /* 0x00000000000079c5 */ /* 0x000fcc0000000000 */
[----:B------:R-:W-:Y:S01]  /*41a0*/  HGMMA.64x32x16.F32.BF16 R88, R24, gdesc[UR4].tnspB, R88, gsb0 ;  /* 0x4060000418587df0 */ /* 0x000fe20008001858 */
[----:B------:R-:W-:Y:S01]  /*41b0*/  UMOV UR6, UR8 ;  /* 0x0000000800067c82 */ /* 0x000fe20008000000 */
[----:B------:R-:W-:Y:S01]  /*41c0*/  UMOV UR7, 0x80000020 ;  /* 0x8000002000077882 */ /* 0x000fe20000000000 */
[----:B------:R-:W-:Y:S02]  /*41d0*/  WARPGROUP.DEPBAR.LE gsb0, 0x0 ;  /* 0x00008000000079c5 */ /* 0x000fe40000010000 */
[----:B------:R-:W-:-:S06]  /*41e0*/  WARPGROUP.ARRIVE ;  /* 0x00000000000079c5 */ /* 0x000fcc0000000000 */
[----:B------:R-:W-:Y:S03]  /*41f0*/  HGMMA.64x32x16.F32.BF16 R72, R24, gdesc[UR4].tnspB, R72, gsb0 ;  /* 0x4060000418487df0 */ /* 0x000fe60008001848 */
[----:B------:R-:W-:Y:S02]  /*4200*/  WARPGROUP.DEPBAR.LE gsb0, 0x0 ;  /* 0x00008000000079c5 */ /* 0x000fe40000010000 */
[----:B------:R-:W-:-:S06]  /*4210*/  WARPGROUP.ARRIVE ;  /* 0x00000000000079c5 */ /* 0x000fcc0000000000 */
[----:B------:R-:W-:Y:S03]  /*4220*/  HGMMA.64x32x16.F32.BF16 R56, R24, gdesc[UR8].tnspB, R56, gsb0 ;  /* 0x4060000818387df0 */ /* 0x000fe60008001838 */
[----:B------:R-:W-:Y:S02]  /*4230*/  WARPGROUP.DEPBAR.LE gsb0, 0x0 ;  /* 0x00008000000079c5 */ /* 0x000fe40000010000 */
[----:B------:R1:W-:Y:S02]  /*4240*/  SYNCS.ARRIVE.TRANS64.RED.A1T0 RZ, [R12+URZ], RZ ;  /* 0x000000ff0cff79a7 */ /* 0x0003e4000810043f */
[----:B-1----:R-:W-:Y:S01]  /*4250*/  FADD R12, R29, R30 ;  /* 0x0000001e1d0c7221 */ /* 0x002fe20000000000 */
[----:B------:R-:W-:Y:S06]  /*4260*/  @!P1 BRA `(.L_x_24) ;  /* 0x0000003400ac9947 */ /* 0x000fec0003800000 */
[----:B------:R-:W-:Y:S01]  /*4270*/  MOV R19, R3 ;  /* 0x0000000300137202 */ /* 0x000fe20000000f00 */
[----:B------:R-:W-:Y:S01]  /*4280*/  IMAD.MOV.U32 R15, RZ, RZ, 0x2 ;  /* 0x00000002ff0f7424 */ /* 0x000fe200078e00ff */
[----:B------:R-:W-:Y:S01]  /*4290*/  MOV R9, R6 ;  /* 0x0000000600097202 */ /* 0x000fe20000000f00 */
[----:B------:R-:W-:Y:S01]  /*42a0*/  ULDC.64 UR60, c[0x0][0x198] ;  /* 0x00006600003c7ab9 */ /* 0x000fe20000000a00 */
[----:B------:R-:W-:Y:S01]  /*42b0*/  MOV R7, 0x1 ;  /* 0x0000000100077802 */ /* 0x000fe20000000f00 */
[----:B------:R-:W-:-:S06]  /*42c0*/  ULDC UR15, c[0x0][0x604] ;  /* 0x00018100000f7ab9 */ /* 0x000fcc0000000800 */
.L_x_37:
[----:B------:R-:W-:Y:S01]  /*42d0*/  LEA R6, R15, R16, 0x3 ;  /* 0x000000100f067211 */ /* 0x000fe200078e18ff */
[----:B------:R-:W-:Y:S05]  /*42e0*/  YIELD ;  /* 0x0000000000007946 */ /* 0x000fea0003800000 */
[----:B------:R-:W-:-:S04]  /*42f0*/  SHF.L.U32 R3, R14, 0x1f, RZ ;  /* 0x0000001f0e037819 */ /* 0x000fc800000006ff */
[----:B------:R-:W1:Y:S02]  /*4300*/  SYNCS.PHASECHK.TRANS64.TRYWAIT P1, [R6+URZ+0x23000], R3 ;  /* 0x02300003060075a7 */ /* 0x000e64000802017f */
[----:B-1----:R-:W-:Y:S05]  /*4310*/  @!P1 BRA `(.L_x_25) ;  /* 0x0000005c00f89947 */ /* 0x002fea0003800000 */
.L_x_77:
[----:B------:R-:W-:Y:S05]  /*4320*/  WARPSYNC.ALL ;  /* 0x0000000000007948 */ /* 0x000fea0003800000 */
[----:B------:R-:W-:Y:S01]  /*4330*/  MOV R184, UR31 ;  /* 0x0000001f00b87c02 */ /* 0x000fe20008000f00 */
[----:B------:R-:W-:Y:S01]  /*4340*/  WARPGROUP.ARRIVE ;  /* 0x00000000000079c5 */ /* 0x000fe20000000000 */
[----:B------:R-:W-:Y:S01]  /*4350*/  MOV R185, 0x80000020 ;  /* 0x8000002000b97802 */ /* 0x000fe20000000f00 */
[----:B------:R-:W-:Y:S01]  /*4360*/  IMAD.MOV.U32 R187, RZ, RZ, -0x7fffffe0 ;  /* 0x80000020ffbb7424 */ /* 0x000fe200078e00ff */
[----:B------:R-:W-:Y:S01]  /*4370*/  R2UR UR20, R182 ;  /* 0x00000000b61472ca */ /* 0x000fe200000e0000 */
[----:B------:R-:W-:Y:S01]  /*4380*/  IMAD R184, R15, 0x700, R184 ;  /* 0x000007000fb87824 */ /* 0x000fe200078e02b8 */
[----:B------:R-:W-:-:S02]  /*4390*/  R2UR UR21, R183 ;  /* 0x00000000b71572ca */ /* 0x000fc400000e0000 */
[----:B------:R-:W-:Y:S02]  /*43a0*/  R2UR UR23, R185 ;  /* 0x00000000b91772ca */ /* 0x000fe400000e0000 */
[C---:B------:R-:W-:Y:S02]  /*43b0*/  R2UR UR22, R184.reuse ;  /* 0x00000000b81672ca */ /* 0x040fe400000e0000 */
[----:B------:R-:W-:Y:S02]  /*43c0*/  IADD3 R186, R184, 0x2, RZ ;  /* 0x00000002b8ba7810 */ /* 0x000fe40007ffe0ff */
[----:B------:R-:W-:Y:S02]  /*43d0*/  R2UR UR16, R180 ;  /* 0x00000000b41072ca */ /* 0x000fe400000e0000 */
[----:B------:R-:W-:Y:S02]  /*43e0*/  R2UR UR17, R181 ;  /* 0x00000000b51172ca */ /* 0x000fe400000e0000 */
[----:B------:R-:W-:-:S02]  /*43f0*/  R2UR UR18, R186 ;  /* 0x00000000ba1272ca */ /* 0x000fc400000e0000 */
[----:B------:R-:W-:Y:S02]  /*4400*/  R2UR UR19, R187 ;  /* 0x00000000bb1372ca */ /* 0x000fe400000e0000 */
[----:B------:R-:W-:Y:S01]  /*4410*/  IADD3 R186, R184, 0x100, RZ ;  /* 0x00000100b8ba7810 */ /* 0x000fe20007ffe0ff */
[----:B------:R-:W-:Y:S01]  /*4420*/  HGMMA.64x64x16.F32.BF16 R24, gdesc[UR20], RZ, !UPT, gsb0 ;  /* 0x00e00000141879f0 */ /* 0x000fe2000c0018ff */
[----:B------:R-:W-:Y:S02]  /*4430*/  MOV R187, 0x80000020 ;  /* 0x8000002000bb7802 */ /* 0x000fe40000000f00 */
[----:B------:R-:W-:Y:S02]  /*4440*/  R2UR UR8, R178 ;  /* 0x00000000b20872ca */ /* 0x000fe400000e0000 */
[----:B------:R-:W-:Y:S02]  /*4450*/  R2UR UR9, R179 ;  /* 0x00000000b30972ca */ /* 0x000fe400000e0000 */
[----:B------:R-:W-:-:S02]  /*4460*/  R2UR UR10, R186 ;  /* 0x00000000ba0a72ca */ /* 0x000fc400000e0000 */
[----:B------:R-:W-:Y:S02]  /*4470*/  R2UR UR11, R187 ;  /* 0x00000000bb0b72ca */ /* 0x000fe400000e0000 */
[----:B------:R-:W-:Y:S02]  /*4480*/  IADD3 R186, R184, 0x102, RZ ;  /* 0x00000102b8ba7810 */ /* 0x000fe40007ffe0ff */
[----:B------:R-:W-:Y:S02]  /*4490*/  MOV R187, 0x80000020 ;  /* 0x8000002000bb7802 */ /* 0x000fe40000000f00 */
[----:B------:R-:W-:Y:S02]  /*44a0*/  R2UR UR40, R176 ;  /* 0x00000000b02872ca */ /* 0x000fe400000e0000 */
[----:B------:R-:W-:Y:S02]  /*44b0*/  R2UR UR41, R177 ;  /* 0x00000000b12972ca */ /* 0x000fe400000e0000 */
[----:B------:R-:W-:Y:S01]  /*44c0*/  R2UR UR42, R186 ;  /* 0x00000000ba2a72ca */ /* 0x000fe200000e0000 */
[----:B------:R-:W-:Y:S01]  /*44d0*/  VIADD R186, R184, 0x200 ;  /* 0x00000200b8ba7836 */ /* 0x000fe20000000000 */
[----:B------:R-:W-:-:S02]  /*44e0*/  R2UR UR43, R187 ;  /* 0x00000000bb2b72ca */ /* 0x000fc400000e0000 */
[----:B------:R-:W-:Y:S02]  /*44f0*/  MOV R187, 0x80000020 ;  /* 0x8000002000bb7802 */ /* 0x000fe40000000f00 */
[----:B------:R-:W-:Y:S02]  /*4500*/  R2UR UR36, R174 ;  /* 0x00000000ae2472ca */ /* 0x000fe400000e0000 */
[----:B------:R-:W-:Y:S02]  /*4510*/  R2UR UR37, R175 ;  /* 0x00000000af2572ca */ /* 0x000fe400000e0000 */
[----:B------:R-:W-:Y:S02]  /*4520*/  R2UR UR38, R186 ;  /* 0x00000000ba2672ca */ /* 0x000fe400000e0000 */
[----:B------:R-:W-:Y:S02]  /*4530*/  R2UR UR39, R187 ;  /* 0x00000000bb2772ca */ /* 0x000fe400000e0000 */
[----:B------:R-:W-:-:S02]  /*4540*/  IADD3 R186, R184, 0x202, RZ ;  /* 0x00000202b8ba7810 */ /* 0x000fc40007ffe0ff */
[----:B------:R-:W-:Y:S02]  /*4550*/  MOV R187, 0x80000020 ;  /* 0x8000002000bb7802 */ /* 0x000fe40000000f00 */
[----:B------:R-:W-:Y:S02]  /*4560*/  R2UR UR32, R172 ;  /* 0x00000000ac2072ca */ /* 0x000fe400000e0000 */
[----:B------:R-:W-:Y:S02]  /*4570*/  R2UR UR33, R173 ;  /* 0x00000000ad2172ca */ /* 0x000fe400000e0000 */
[----:B------:R-:W-:Y:S02]  /*4580*/  R2UR UR34, R186 ;  /* 0x00000000ba2272ca */ /* 0x000fe400000e0000 */
[----:B------:R-:W-:Y:S01]  /*4590*/  R2UR UR35, R187 ;  /* 0x00000000bb2372ca */ /* 0x000fe200000e0000 */
[----:B------:R-:W-:Y:S01]  /*45a0*/  IMAD.MOV.U32 R187, RZ, RZ, -0x7fffffe0 ;  /* 0x80000020ffbb7424 */ /* 0x000fe200078e00ff */
[----:B------:R-:W-:-:S02]  /*45b0*/  IADD3 R186, R184, 0x300, RZ ;  /* 0x00000300b8ba7810 */ /* 0x000fc40007ffe0ff */
[----:B------:R-:W-:Y:S02]  /*45c0*/  R2UR UR24, R170 ;  /* 0x00000000aa1872ca */ /* 0x000fe400000e0000 */
[----:B------:R-:W-:Y:S02]  /*45d0*/  R2UR UR25, R171 ;  /* 0x00000000ab1972ca */ /* 0x000fe400000e0000 */
[----:B------:R-:W-:Y:S02]  /*45e0*/  R2UR UR26, R186 ;  /* 0x00000000ba1a72ca */ /* 0x000fe400000e0000 */
[----:B------:R-:W-:Y:S02]  /*45f0*/  R2UR UR27, R187 ;  /* 0x00000000bb1b72ca */ /* 0x000fe400000e0000 */
[----:B------:R-:W-:Y:S02]  /*4600*/  IADD3 R186, R184, 0x302, RZ ;  /* 0x00000302b8ba7810 */ /* 0x000fe40007ffe0ff */
[----:B------:R-:W-:-:S02]  /*4610*/  MOV R187, 0x80000020 ;  /* 0x8000002000bb7802 */ /* 0x000fc40000000f00 */
[----:B------:R-:W-:Y:S02]  /*4620*/  R2UR UR20, R168 ;  /* 0x00000000a81472ca */ /* 0x000fe400000e0000 */
[----:B------:R-:W-:Y:S02]  /*4630*/  R2UR UR21, R169 ;  /* 0x00000000a91572ca */ /* 0x000fe400000e0000 */
[----:B------:R-:W-:Y:S02]  /*4640*/  R2UR UR22, R186 ;  /* 0x00000000ba1672ca */ /* 0x000fe400000e0000 */
[----:B------:R-:W-:Y:S02]  /*4650*/  R2UR UR23, R187 ;  /* 0x00000000bb1772ca */ /* 0x000fe400000e0000 */
[----:B------:R-:W-:Y:S02]  /*4660*/  IADD3 R186, R184, 0x400, RZ ;  /* 0x00000400b8ba7810 */ /* 0x000fe40007ffe0ff */
[----:B------:R-:W-:-:S02]  /*4670*/  MOV R187, 0x80000020 ;  /* 0x8000002000bb7802 */ /* 0x000fc40000000f00 */
[----:B------:R-:W-:Y:S02]  /*4680*/  MOV R185, 0x80000020 ;  /* 0x8000002000b97802 */ /* 0x000fe40000000f00 */
[----:B------:R-:W-:Y:S02]  /*4690*/  ISETP.NE.AND P1, PT, R0, RZ, PT ;  /* 0x000000ff0000720c */ /* 0x000fe40003f25270 */
[----:B------:R-:W-:Y:S01]  /*46a0*/  R2UR UR7, R185 ;  /* 0x00000000b90772ca */ /* 0x000fe200000e0000 */
[----:B------:R-:W-:Y:S02]  /*46b0*/  WARPGROUP.DEPBAR.LE gsb0, 0x0 ;  /* 0x00008000000079c5 */ /* 0x000fe40000010000 */
[----:B------:R-:W-:-:S06]  /*46c0*/  WARPGROUP.ARRIVE ;  /* 0x00000000000079c5 */ /* 0x000fcc0000000000 */
[----:B------:R-:W-:Y:S01]  /*46d0*/  HGMMA.64x64x16.F32.BF16 R24, gdesc[UR16], R24, gsb0 ;  /* 0x00e00000101879f0 */ /* 0x000fe20008001818 */
[----:B------:R-:W-:Y:S02]  /*46e0*/  R2UR UR16, R22 ;  /* 0x00000000161072ca */ /* 0x000fe400000e0000 */
[----:B------:R-:W-:Y:S02]  /*46f0*/  R2UR UR17, R23 ;  /* 0x00000000171172ca */ /* 0x000fe400000e0000 */
[----:B------:R-:W-:Y:S01]  /*4700*/  R2UR UR18, R186 ;  /* 0x00000000ba1272ca */ /* 0x000fe200000e0000 */
[----:B------:R-:W-:Y:S01]  /*4710*/  VIADD R186, R184, 0x402 ;  /* 0x00000402b8ba7836 */ /* 0x000fe20000000000 */
[----:B------:R-:W-:Y:S02]  /*4720*/  R2UR UR19, R187 ;  /* 0x00000000bb1372ca */ /* 0x000fe400000e0000 */
[----:B------:R-:W-:Y:S01]  /*4730*/  MOV R187, 0x80000020 ;  /* 0x8000002000bb7802 */ /* 0x000fe20000000f00 */
[----:B------:R-:W-:-:S02]  /*4740*/  WARPGROUP.DEPBAR.LE gsb0, 0x0 ;  /* 0x00008000000079c5 */ /* 0x000fc40000010000 */
[----:B------:R-:W-:-:S06]  /*4750*/  WARPGROUP.ARRIVE ;  /* 0x00000000000079c5 */ /* 0x000fcc0000000000 */
[----:B------:R-:W-:Y:S01]  /*4760*/  HGMMA.64x64x16.F32.BF16 R24, gdesc[UR8], R24, gsb0 ;  /* 0x00e00000081879f0 */ /* 0x000fe20008001818 */
[----:B------:R-:W-:Y:S02]  /*4770*/  R2UR UR8, R20 ;  /* 0x00000000140872ca */ /* 0x000fe400000e0000 */
[----:B------:R-:W-:Y:S02]  /*4780*/  R2UR UR9, R21 ;  /* 0x00000000150972ca */ /* 0x000fe400000e0000 */
[----:B------:R-:W-:Y:S02]  /*4790*/  R2UR UR10, R186 ;  /* 0x00000000ba0a72ca */ /* 0x000fe400000e0000 */
[----:B------:R-:W-:Y:S02]  /*47a0*/  R2UR UR11, R187 ;  /* 0x00000000bb0b72ca */ /* 0x000fe400000e0000 */
[----:B------:R-:W-:Y:S02]  /*47b0*/  IADD3 R186, R184, 0x500, RZ ;  /* 0x00000500b8ba7810 */ /* 0x000fe40007ffe0ff */
[----:B------:R-:W-:-:S02]  /*47c0*/  MOV R187, 0x80000020 ;  /* 0x8000002000bb7802 */ /* 0x000fc40000000f00 */
[----:B------:R-:W-:Y:S02]  /*47d0*/  R2UR UR58, R186 ;  /* 0x00000000ba3a72ca */ /* 0x000fe400000e0000 */
[----:B------:R-:W-:Y:S01]  /*47e0*/  R2UR UR59, R187 ;  /* 0x00000000bb3b72ca */ /* 0x000fe200000e0000 */
[----:B------:R-:W-:Y:S01]  /*47f0*/  IMAD.MOV.U32 R187, RZ, RZ, -0x7fffffe0 ;  /* 0x80000020ffbb7424 */ /* 0x000fe200078e00ff */
[----:B------:R-:W-:-:S04]  /*4800*/  IADD3 R186, R184, 0x502, RZ ;  /* 0x00000502b8ba7810 */ /* 0x000fc80007ffe0ff */
[----:B------:R-:W-:Y:S02]  /*4810*/  R2UR UR54, R186 ;  /* 0x00000000ba3672ca */ /* 0x000fe400000e0000 */
[----:B------:R-:W-:Y:S02]  /*4820*/  R2UR UR55, R187 ;  /* 0x00000000bb3772ca */ /* 0x000fe400000e0000 */
[----:B------:R-:W-:Y:S02]  /*4830*/  IADD3 R186, R184, 0x600, RZ ;  /* 0x00000600b8ba7810 */ /* 0x000fe40007ffe0ff */
[----:B------:R-:W-:Y:S02]  /*4840*/  MOV R187, 0x80000020 ;  /* 0x8000002000bb7802 */ /* 0x000fe40000000f00 */
[----:B------:R-:W-:Y:S02]  /*4850*/  R2UR UR50, R186 ;  /* 0x00000000ba3272ca */ /* 0x000fe400000e0000 */
[----:B------:R-:W-:-:S02]  /*4860*/  R2UR UR51, R187 ;  /* 0x00000000bb3372ca */ /* 0x000fc400000e0000 */
[----:B------:R-:W-:-:S04]  /*4870*/  IADD3 R184, R184, 0x602, RZ ;  /* 0x00000602b8b87810 */ /* 0x000fc80007ffe0ff */
[----:B------:R-:W-:Y:S01]  /*4880*/  R2UR UR6, R184 ;  /* 0x00000000b80672ca */ /* 0x000fe200000e0000 */
[----:B------:R-:W-:Y:S02]  /*4890*/  WARPGROUP.DEPBAR.LE gsb0, 0x0 ;  /* 0x00008000000079c5 */ /* 0x000fe40000010000 */
[----:B------:R-:W-:-:S06]  /*48a0*/  WARPGROUP.ARRIVE ;  /* 0x00000000000079c5 */ /* 0x000fcc0000000000 */
[----:B------:R-:W-:Y:S03]  /*48b0*/  HGMMA.64x64x16.F32.BF16 R24, gdesc[UR40], R24, gsb0 ;  /* 0x00e00000281879f0 */ /* 0x000fe60008001818 */
        /* <DEDUP_REMOVED lines=31> */
[----:B------:R-:W-:Y:S05]  /*4ab0*/  @P1 BRA `(.L_x_26) ;  /* 0x00000004000c1947 */ /* 0x000fea0003800000 */
[----:B------:R-:W-:-:S13]  /*4ac0*/  ISETP.LT.OR P2, PT, R188, 0x1, !P0 ;  /* 0x00000001bc00780c */ /* 0x000fda0004741670 */
[----:B------:R-:W-:Y:S05]  /*4ad0*/  @P2 BRA `(.L_x_27) ;  /* 0x0000000400002947 */ /* 0x000fea0003800000 */
[----:B-1----:R-:W-:Y:S01]  /*4ae0*/  IMAD R3, R5, 0x8, R16 ;  /* 0x0000000805037824 */ /* 0x002fe200078e0210 */
[----:B------:R-:W-:Y:S02]  /*4af0*/  SHF.L.U32 R6, R4, 0x1f, RZ ;  /* 0x0000001f04067819 */ /* 0x000fe400000006ff */
[----:B------:R-:W-:Y:S02]  /*4b00*/  ISETP.NE.AND P3, PT, R17, RZ, PT ;  /* 0x000000ff1100720c */ /* 0x000fe40003f65270 */
[----:B------:R-:W1:Y:S02]  /*4b10*/  SYNCS.PHASECHK.TRANS64.TRYWAIT P2, [R3+URZ+0x23020], R6 ;  /* 0x02302006030075a7 */ /* 0x000e64000804017f */
[----:B-1----:R-:W-:Y:S09]  /*4b20*/  @!P2 BRA `(.L_x_28) ;  /* 0x000000580008a947 */ /* 0x002ff20003800000 */
.L_x_78:
[----:B------:R-:W-:Y:S05]  /*4b30*/  @P3 BRA `(.L_x_29) ;  /* 0x0000000000143947 */ /* 0x000fea0003800000 */
[----:B------:R-:W-:Y:S02]  /*4b40*/  LOP3.LUT P2, RZ, R18, 0x1f, RZ, 0xc0, !PT ;  /* 0x0000001f12ff7812 */ /* 0x000fe4000784c0ff */
[----:B-1----:R-:W-:-:S04]  /*4b50*/  MOV R6, 0x7000 ;  /* 0x0000700000067802 */ /* 0x002fc80000000f00 */
[----:B------:R2:W-:Y:S07]  /*4b60*/  SYNCS.ARRIVE.TRANS64 RZ, [R3+URZ+0x23000], R6 ;  /* 0x0230000603ff79a7 */ /* 0x0005ee000800003f */
[----:B------:R-:W-:Y:S05]  /*4b70*/  @!P2 BRA `(.L_x_29) ;  /* 0x000000000004a947 */ /* 0x000fea0003800000 */
[----:B------:R-:W-:Y:S01]  /*4b80*/  BPT.TRAP 0x1 ;  /* 0x000000040000795c */ /* 0x000fe20000300000 */
.L_x_29:
[----:B-12---:R-:W-:Y:S01]  /*4b90*/  IMAD R6, R5, 0x7000, R16 ;  /* 0x0000700005067824 */ /* 0x006fe200078e0210 */
[----:B------:R-:W-:Y:S01]  /*4ba0*/  R2UR UR43, R2 ;  /* 0x00000000022b72ca */ /* 0x000fe200000e0000 */
[----:B------:R-:W-:Y:S01]  /*4bb0*/  UIADD3 UR6, UP0, UR60, 0x1f0, URZ ;  /* 0x000001f03c067890 */ /* 0x000fe2000ff1e03f */
[----:B------:R-:W-:Y:S01]  /*4bc0*/  R2UR UR41, R3 ;  /* 0x00000000032972ca */ /* 0x000fe200000e0000 */
[----:B------:R-:W-:Y:S01]  /*4bd0*/  UMOV UR22, 0x0 ;  /* 0x0000000000167882 */ /* 0x000fe20000000000 */
[----:B------:R-:W-:Y:S01]  /*4be0*/  R2UR UR14, R6 ;  /* 0x00000000060e72ca */ /* 0x000fe200000e0000 */
[----:B------:R-:W-:Y:S01]  /*4bf0*/  UIADD3.X UR7, URZ, UR61, URZ, UP0, !UPT ;  /* 0x0000003d3f077290 */ /* 0x000fe200087fe43f */
[----:B------:R-:W-:Y:S01]  /*4c00*/  IADD3 R5, R5, 0x1, RZ ;  /* 0x0000000105057810 */ /* 0x000fe20007ffe0ff */
[----:B------:R-:W-:Y:S01]  /*4c10*/  UMOV UR23, 0x10000000 ;  /* 0x1000000000177882 */ /* 0x000fe20000000000 */
[----:B------:R-:W-:Y:S01]  /*4c20*/  UMOV UR42, URZ ;  /* 0x0000003f002a7c82 */ /* 0x000fe20008000000 */
[----:B------:R-:W-:Y:S01]  /*4c30*/  UMOV UR18, 0x20 ;  /* 0x0000002000127882 */ /* 0x000fe20000000000 */
[----:B------:R-:W-:Y:S01]  /*4c40*/  UMOV UR20, UR44 ;  /* 0x0000002c00147c82 */ /* 0x000fe20008000000 */
[----:B------:R-:W-:Y:S01]  /*4c50*/  UMOV UR21, UR45 ;  /* 0x0000002d00157c82 */ /* 0x000fe20008000000 */
[----:B------:R-:W-:Y:S01]  /*4c60*/  UMOV UR10, 0x40 ;  /* 0x00000040000a7882 */ /* 0x000fe20000000000 */
[----:B------:R-:W-:Y:S01]  /*4c70*/  USHF.L.U32 UR43, UR43, 0x6, URZ ;  /* 0x000000062b2b7899 */ /* 0x000fe2000800063f */
[----:B------:R-:W-:Y:S01]  /*4c80*/  ISETP.NE.AND P2, PT, R5, 0x4, PT ;  /* 0x000000040500780c */ /* 0x000fe20003f45270 */
[----:B------:R-:W-:-:S02]  /*4c90*/  UIADD3 UR41, UR41, 0x23000, URZ ;  /* 0x0002300029297890 */ /* 0x000fc4000fffe03f */
[----:B------:R-:W-:Y:S01]  /*4ca0*/  UIADD3 UR40, UR14, 0x7000, URZ ;  /* 0x000070000e287890 */ /* 0x000fe2000fffe03f */
[----:B------:R-:W-:Y:S01]  /*4cb0*/  SEL R3, RZ, 0x1, P2 ;  /* 0x00000001ff037807 */ /* 0x000fe20001000000 */
        /* <DEDUP_REMOVED lines=8> */
[----:B------:R-:W-:Y:S01]  /*4d40*/  UTMALDG.4D [UR40], [UR6], desc[UR22] ;  /* 0x00001628060075b4 */ /* 0x000fe20008019000 */
[----:B------:R-:W-:Y:S01]  /*4d50*/  UMOV UR9, UR41 ;  /* 0x0000002900097c82 */ /* 0x000fe20008000000 */
[----:B------:R-:W-:Y:S01]  /*4d60*/  UMOV UR11, UR43 ;  /* 0x0000002b000b7c82 */ /* 0x000fe20008000000 */
[----:B------:R-:W-:-:S02]  /*4d70*/  UIADD3 UR32, UR14, 0xa000, URZ ;  /* 0x0000a0000e207890 */ /* 0x000fc4000fffe03f */
[----:B------:R-:W-:Y:S01]  /*4d80*/  UIADD3 UR24, UR14, 0xb000, URZ ;  /* 0x0000b0000e187890 */ /* 0x000fe2000fffe03f */
        /* <DEDUP_REMOVED lines=13> */
[----:B------:R3:W-:Y:S01]  /*4e60*/  UTMALDG.4D [UR24], [UR6], desc[UR22] ;  /* 0x00001618060075b4 */ /* 0x0007e20008019000 */
[----:B-1----:R-:W-:Y:S01]  /*4e70*/  UIADD3 UR16, UR14, 0xc000, URZ ;  /* 0x0000c0000e107890 */ /* 0x002fe2000fffe03f */
[----:B------:R-:W-:Y:S01]  /*4e80*/  UMOV UR18, 0xa0 ;  /* 0x000000a000127882 */ /* 0x000fe20000000000 */
[----:B--2---:R-:W-:-:S07]  /*4e90*/  UIADD3 UR8, UR14, 0xd000, URZ ;  /* 0x0000d0000e087890 */ /* 0x004fce000fffe03f */
[----:B------:R3:W-:Y:S01]  /*4ea0*/  UTMALDG.4D [UR16], [UR6], desc[UR22] ;  /* 0x00001610060075b4 */ /* 0x0007e20008019000 */
[----:B------:R-:W-:Y:S02]  /*4eb0*/  UMOV UR10, 0xc0 ;  /* 0x000000c0000a7882 */ /* 0x000fe40000000000 */
[----:B------:R3:W-:Y:S02]  /*4ec0*/  UTMALDG.4D [UR8], [UR6], desc[UR22] ;  /* 0x00001608060075b4 */ /* 0x0007e40008019000 */
[----:B---3--:R-:W-:Y:S01]  /*4ed0*/  NOP ;  /* 0x0000000000007918 */ /* 0x008fe20000000000 */
.L_x_27:
[----:B------:R-:W-:-:S07]  /*4ee0*/  IADD3 R188, R188, -0x1, RZ ;  /* 0xffffffffbcbc7810 */ /* 0x000fce0007ffe0ff */
.L_x_26:
[----:B------:R-:W-:Y:S01]  /*4ef0*/  IADD3 R15, R15, 0x1, RZ ;  /* 0x000000010f0f7810 */ /* 0x000fe20007ffe0ff */
[----:B------:R-:W-:Y:S05]  /*4f00*/  WARPSYNC.ALL ;  /* 0x0000000000007948 */ /* 0x000fea0003800000 */
[----:B------:R-:W-:-:S04]  /*4f10*/  ISETP.NE.AND P2, PT, R15, 0x4, PT ;  /* 0x000000040f00780c */ /* 0x000fc80003f45270 */
[----:B-1----:R-:W-:Y:S02]  /*4f20*/  SEL R3, RZ, 0x1, P2 ;  /* 0x00000001ff037807 */ /* 0x002fe40001000000 */
[----:B------:R-:W-:Y:S02]  /*4f30*/  SEL R15, R15, RZ, P2 ;  /* 0x000000ff0f0f7207 */ /* 0x000fe40001000000 */
[----:B------:R-:W-:Y:S02]  /*4f40*/  LOP3.LUT R14, R14, R3, RZ, 0x3c, !PT ;  /* 0x000000030e0e7212 */ /* 0x000fe400078e3cff */
[----:B------:R-:W-:Y:S01]  /*4f50*/  FMNMX R6, R24, R19, !PT ;  /* 0x0000001318067209 */ /* 0x000fe20007800000 */
[----:B------:R-:W-:Y:S01]  /*4f60*/  BSSY B0, `(.L_x_30) ;  /* 0x0000044000007945 */ /* 0x000fe20003800000 */
[----:B------:R-:W-:Y:S02]  /*4f70*/  FMNMX R8, R26, R9, !PT ;  /* 0x000000091a087209 */ /* 0x000fe40007800000 */
[----:B------:R-:W-:-:S02]  /*4f80*/  FMNMX R3, R25, R6, !PT ;  /* 0x0000000619037209 */ /* 0x000fc40007800000 */
[----:B------:R-:W-:Y:S02]  /*4f90*/  FMNMX R185, R27, R8, !PT ;  /* 0x000000081bb97209 */ /* 0x000fe40007800000 */
[----:B------:R-:W-:Y:S02]  /*4fa0*/  FMNMX R6, R28, R3, !PT ;  /* 0x000000031c067209 */ /* 0x000fe40007800000 */
[----:B------:R-:W-:Y:S02]  /*4fb0*/  FMNMX R8, R30, R185, !PT ;  /* 0x000000b91e087209 */ /* 0x000fe40007800000 */
[----:B------:R-:W-:Y:S02]  /*4fc0*/  FMNMX R3, R29, R6, !PT ;  /* 0x000000061d037209 */ /* 0x000fe40007800000 */
        /* <DEDUP_REMOVED lines=25> */
[----:B------:R-:W-:Y:S01]  /*5160*/  LEA R190, R15, R16, 0x3 ;  /* 0x000000100fbe7211 */ /* 0x000fe200078e18ff */
[----:B------:R-:W1:Y:S01]  /*5170*/  SHFL.BFLY PT, R3, R8, 0x1, 0x1f ;  /* 0x0c201f0008037f89 */ /* 0x000e6200000e0000 */
[----:B------:R-:W-:-:S03]  /*5180*/  SHF.L.U32 R189, R14, 0x1f, RZ ;  /* 0x0000001f0ebd7819 */ /* 0x000fc600000006ff */
[----:B------:R-:W2:Y:S01]  /*5190*/  SHFL.BFLY PT, R187, R184, 0x1, 0x1f ;  /* 0x0c201f00b8bb7f89 */ /* 0x000ea200000e0000 */
[----:B-1----:R-:W-:Y:S02]  /*51a0*/  FMNMX R185, R8, R3, !PT ;  /* 0x0000000308b97209 */ /* 0x002fe40007800000 */
[----:B--2---:R-:W-:-:S03]  /*51b0*/  FMNMX R187, R184, R187, !PT ;  /* 0x000000bbb8bb7209 */ /* 0x004fc60007800000 */
[----:B------:R-:W1:Y:S04]  /*51c0*/  SHFL.BFLY PT, R6, R185, 0x2, 0x1f ;  /* 0x0c401f00b9067f89 */ /* 0x000e6800000e0000 */
[----:B------:R-:W2:Y:S01]  /*51d0*/  SHFL.BFLY PT, R186, R187, 0x2, 0x1f ;  /* 0x0c401f00bbba7f89 */ /* 0x000ea200000e0000 */
[----:B-1----:R-:W-:-:S04]  /*51e0*/  FMNMX R3, R185, R6, !PT ;  /* 0x00000006b9037209 */ /* 0x002fc80007800000 */
[----:B------:R-:W-:Y:S02]  /*51f0*/  FSETP.NEU.AND P2, PT, R3, -INF , PT ;  /* 0xff8000000300780b */ /* 0x000fe40003f4d000 */
[----:B--2---:R-:W-:Y:S01]  /*5200*/  FMNMX R6, R187, R186, !PT ;  /* 0x000000babb067209 */ /* 0x004fe20007800000 */
[----:B------:R-:W-:Y:S01]  /*5210*/  IMAD R186, R7, 0x8, R10 ;  /* 0x0000000807ba7824 */ /* 0x000fe200078e020a */
[----:B------:R-:W-:Y:S02]  /*5220*/  FSEL R192, R3, RZ, P2 ;  /* 0x000000ff03c07208 */ /* 0x000fe40001000000 */
[----:B------:R-:W-:Y:S02]  /*5230*/  FSETP.NEU.AND P3, PT, R6, -INF , PT ;  /* 0xff8000000600780b */ /* 0x000fe40003f6d000 */
[----:B------:R-:W-:Y:S01]  /*5240*/  PRMT R186, RZ, 0x654, R186 ;  /* 0x00000654ffba7816 */ /* 0x000fe200000000ba */
[----:B------:R-:W-:Y:S01]  /*5250*/  FADD R8, -R192, R19 ;  /* 0x00000013c0087221 */ /* 0x000fe20000000100 */
[----:B------:R-:W-:-:S02]  /*5260*/  FSEL R184, R6, RZ, P3 ;  /* 0x000000ff06b87208 */ /* 0x000fc40001800000 */
[----:B------:R1:W-:Y:S01]  /*5270*/  SYNCS.ARRIVE.TRANS64.RED.A1T0 RZ, [R186+URZ], RZ ;  /* 0x000000ffbaff79a7 */ /* 0x0003e2000810043f */
[----:B------:R-:W-:Y:S02]  /*5280*/  FMUL R8, R8, UR15 ;  /* 0x0000000f08087c20 */ /* 0x000fe40008400000 */
[C---:B------:R-:W-:Y:S01]  /*5290*/  FADD R9, -R184.reuse, R9 ;  /* 0x00000009b8097221 */ /* 0x040fe20000000100 */
[----:B------:R-:W-:Y:S02]  /*52a0*/  FMUL R185, R184, UR15 ;  /* 0x0000000fb8b97c20 */ /* 0x000fe40008400000 */
[----:B------:R-:W-:Y:S01]  /*52b0*/  FSETP.GEU.AND P3, PT, R8, -126, PT ;  /* 0xc2fc00000800780b */ /* 0x000fe20003f6e000 */
[----:B------:R-:W-:Y:S01]  /*52c0*/  FMUL R9, R9, UR15 ;  /* 0x0000000f09097c20 */ /* 0x000fe20008400000 */
[----:B------:R-:W2:Y:S01]  /*52d0*/  SYNCS.PHASECHK.TRANS64.TRYWAIT P2, [R190+URZ+0x23000], R189 ;  /* 0x023000bdbe0075a7 */ /* 0x000ea2000804017f */
[--C-:B------:R-:W-:Y:S01]  /*52e0*/  FFMA R26, R26, UR15, -R185.reuse ;  /* 0x0000000f1a1a7c23 */ /* 0x100fe200080008b9 */
[--C-:B------:R-:W-:Y:S01]  /*52f0*/  FFMA R27, R27, UR15, -R185.reuse ;  /* 0x0000000f1b1b7c23 */ /* 0x100fe200080008b9 */
[----:B------:R-:W-:Y:S01]  /*5300*/  FFMA R19, R30, UR15, -R185 ;  /* 0x0000000f1e137c23 */ /* 0x000fe200080008b9 */
[----:B------:R-:W-:-:S02]  /*5310*/  FSETP.GEU.AND P4, PT, R9, -126, PT ;  /* 0xc2fc00000900780b */ /* 0x000fc40003f8e000 */
[----:B------:R-:W-:Y:S02]  /*5320*/  FSETP.GEU.AND P5, PT, R26, -126, PT ;  /* 0xc2fc00001a00780b */ /* 0x000fe40003fae000 */
[----:B------:R-:W-:-:S03]  /*5330*/  FSETP.GEU.AND P6, PT, R27, -126, PT ;  /* 0xc2fc00001b00780b */ /* 0x000fc60003fce000 */
[----:B------:R-:W-:-:S04]  /*5340*/  @!P3 FMUL R8, R8, 0.5 ;  /* 0x3f0000000808b820 */ /* 0x000fc80000400000 */
[----:B------:R3:W4:Y:S02]  /*5350*/  MUFU.EX2 R184, R8 ;  /* 0x0000000800b87308 */ /* 0x0007240000000800 */
[----:B------:R-:W-:Y:S02]  /*5360*/  @!P4 FMUL R9, R9, 0.5 ;  /* 0x3f0000000909c820 */ /* 0x000fe40000400000 */
[----:B------:R-:W-:-:S04]  /*5370*/  @!P5 FMUL R26, R26, 0.5 ;  /* 0x3f0000001a1ad820 */ /* 0x000fc80000400000 */
[----:B-1----:R3:W1:Y:S02]  /*5380*/  MUFU.EX2 R186, R9 ;  /* 0x0000000900ba7308 */ /* 0x0026640000000800 */
[----:B-1234-:R-:W-:Y:S05]  /*5390*/  @!P2 BRA `(.L_x_31) ;  /* 0x000000500000a947 */ /* 0x01efea0003800000 */
.L_x_79:
[----:B------:R-:W-:Y:S05]  /*53a0*/  BSYNC B0 ;  /* 0x0000000000007941 */ /* 0x000fea0003800000 */
.L_x_30:
[----:B------:R-:W-:Y:S01]  /*53b0*/  FSETP.GEU.AND P2, PT, R19, -126, PT ;  /* 0xc2fc00001300780b */ /* 0x000fe20003f4e000 */
[----:B------:R-:W-:Y:S01]  /*53c0*/  @!P6 FMUL R27, R27, 0.5 ;  /* 0x3f0000001b1be820 */ /* 0x000fe20000400000 */
[----:B------:R-:W2:Y:S01]  /*53d0*/  MUFU.EX2 R187, R26 ;  /* 0x0000001a00bb7308 */ /* 0x000ea20000000800 */
[----:B------:R-:W-:Y:S01]  /*53e0*/  FMUL R9, R192, UR15 ;  /* 0x0000000fc0097c20 */ /* 0x000fe20008400000 */
[----:B-1----:R-:W-:Y:S01]  /*53f0*/  FFMA R190, R31, UR15, -R185 ;  /* 0x0000000f1fbe7c23 */ /* 0x002fe200080008b9 */
[----:B------:R-:W-:Y:S01]  /*5400*/  @!P3 FMUL R184, R184, R184 ;  /* 0x000000b8b8b8b220 */ /* 0x000fe20000400000 */
[----:B------:R-:W-:Y:S01]  /*5410*/  @!P4 FMUL R186, R186, R186 ;  /* 0x000000bababac220 */ /* 0x000fe20000400000 */
[--C-:B------:R-:W-:Y:S01]  /*5420*/  FFMA R31, R28, UR15, -R9.reuse ;  /* 0x0000000f1c1f7c23 */ /* 0x100fe20008000809 */
[--C-:B------:R-:W-:Y:S01]  /*5430*/  FFMA R24, R24, UR15, -R9.reuse ;  /* 0x0000000f18187c23 */ /* 0x100fe20008000809 */
[--C-:B------:R-:W-:Y:S01]  /*5440*/  FFMA R25, R25, UR15, -R9.reuse ;  /* 0x0000000f19197c23 */ /* 0x100fe20008000809 */
[----:B------:R-:W1:Y:S01]  /*5450*/  MUFU.EX2 R30, R27 ;  /* 0x0000001b001e7308 */ /* 0x000e620000000800 */
[--C-:B------:R-:W-:Y:S01]  /*5460*/  FFMA R189, R29, UR15, -R9.reuse ;  /* 0x0000000f1dbd7c23 */ /* 0x100fe20008000809 */
[----:B------:R-:W-:Y:S01]  /*5470*/  FSETP.GEU.AND P3, PT, R190, -126, PT ;  /* 0xc2fc0000be00780b */ /* 0x000fe20003f6e000 */
[----:B------:R-:W-:Y:S01]  /*5480*/  @!P2 FMUL R19, R19, 0.5 ;  /* 0x3f0000001313a820 */ /* 0x000fe20000400000 */
[----:B------:R-:W-:Y:S01]  /*5490*/  FSETP.GEU.AND P4, PT, R24, -126, PT ;  /* 0xc2fc00001800780b */ /* 0x000fe20003f8e000 */
[--C-:B------:R-:W-:Y:S01]  /*54a0*/  FFMA R194, R37, UR15, -R9.reuse ;  /* 0x0000000f25c27c23 */ /* 0x100fe20008000809 */
[----:B------:R-:W-:Y:S01]  /*54b0*/  MOV R8, UR30 ;  /* 0x0000001e00087c02 */ /* 0x000fe20008000f00 */
[----:B------:R-:W-:Y:S01]  /*54c0*/  FFMA R191, R32, UR15, -R9 ;  /* 0x0000000f20bf7c23 */ /* 0x000fe20008000809 */
[----:B------:R-:W-:Y:S01]  /*54d0*/  FFMA R37, R34, UR15, -R185 ;  /* 0x0000000f22257c23 */ /* 0x000fe200080008b9 */
[----:B------:R-:W3:Y:S01]  /*54e0*/  MUFU.EX2 R19, R19 ;  /* 0x0000001300137308 */ /* 0x000ee20000000800 */
[----:B--2---:R-:W-:Y:S01]  /*54f0*/  @!P5 FMUL R187, R187, R187 ;  /* 0x000000bbbbbbd220 */ /* 0x004fe20000400000 */
[----:B------:R-:W-:Y:S01]  /*5500*/  FSETP.GEU.AND P5, PT, R25, -126, PT ;  /* 0xc2fc00001900780b */ /* 0x000fe20003fae000 */
[----:B------:R-:W-:Y:S01]  /*5510*/  IMAD R8, R15, 0x700, R8 ;  /* 0x000007000f087824 */ /* 0x000fe200078e0208 */
[----:B------:R-:W-:Y:S05]  /*5520*/  WARPSYNC.ALL ;  /* 0x0000000000007948 */ /* 0x000fea0003800000 */
[----:B-1----:R-:W-:Y:S01]  /*5530*/  @!P6 FMUL R30, R30, R30 ;  /* 0x0000001e1e1ee220 */ /* 0x002fe20000400000 */
[----:B------:R-:W-:Y:S01]  /*5540*/  FSETP.GEU.AND P6, PT, R31, -126, PT ;  /* 0xc2fc00001f00780b */ /* 0x000fe20003fce000 */
[----:B------:R-:W-:Y:S01]  /*5550*/  @!P3 FMUL R190, R190, 0.5 ;  /* 0x3f000000bebeb820 */ /* 0x000fe20000400000 */
[----:B------:R-:W-:Y:S01]  /*5560*/  @!P4 FMUL R24, R24, 0.5 ;  /* 0x3f0000001818c820 */ /* 0x000fe20000400000 */
[----:B------:R-:W-:-:S02]  /*5570*/  VIADD R26, R8, 0x200 ;  /* 0x00000200081a7836 */ /* 0x000fc40000000000 */
[--C-:B------:R-:W-:Y:S01]  /*5580*/  FFMA R192, R33, UR15, -R9.reuse ;  /* 0x0000000f21c07c23 */ /* 0x100fe20008000809 */
[----:B------:R-:W-:Y:S01]  /*5590*/  @!P5 FMUL R25, R25, 0.5 ;  /* 0x3f0000001919d820 */ /* 0x000fe20000400000 */
[----:B------:R-:W1:Y:S01]  /*55a0*/  MUFU.EX2 R28, R190 ;  /* 0x000000be001c7308 */ /* 0x000e620000000800 */
[----:B---3--:R-:W-:Y:S01]  /*55b0*/  @!P2 FMUL R19, R19, R19 ;  /* 0x000000131313a220 */ /* 0x008fe20000400000 */
[----:B------:R-:W-:Y:S01]  /*55c0*/  FSETP.GEU.AND P2, PT, R189, -126, PT ;  /* 0xc2fc0000bd00780b */ /* 0x000fe20003f4e000 */
[--C-:B------:R-:W-:Y:S01]  /*55d0*/  FFMA R193, R36, UR15, -R9.reuse ;  /* 0x0000000f24c17c23 */ /* 0x100fe20008000809 */
[----:B------:R-:W-:Y:S01]  /*55e0*/  R2UR UR18, R26 ;  /* 0x000000001a1272ca */ /* 0x000fe200000e0000 */
[--C-:B------:R-:W-:Y:S01]  /*55f0*/  FFMA R195, R40, UR15, -R9.reuse ;  /* 0x0000000f28c37c23 */ /* 0x100fe20008000809 */
[----:B------:R-:W-:Y:S01]  /*5600*/  IADD3 R26, R8, 0x400, RZ ;  /* 0x00000400081a7810 */ /* 0x000fe20007ffe0ff */
[----:B------:R-:W-:Y:S01]  /*5610*/  @!P6 FMUL R31, R31, 0.5 ;  /* 0x3f0000001f1fe820 */ /* 0x000fe20000400000 */
[----:B------:R2:W3:Y:S01]  /*5620*/  MUFU.EX2 R29, R24 ;  /* 0x00000018001d7308 */ /* 0x0004e20000000800 */
[--C-:B------:R-:W-:Y:S01]  /*5630*/  FFMA R196, R41, UR15, -R9.reuse ;  /* 0x0000000f29c47c23 */ /* 0x100fe20008000809 */
[----:B------:R-:W-:Y:S01]  /*5640*/  R2UR UR26, R26 ;  /* 0x000000001a1a72ca */ /* 0x000fe200000e0000 */
[--C-:B------:R-:W-:Y:S01]  /*5650*/  FFMA R197, R44, UR15, -R9.reuse ;  /* 0x0000000f2cc57c23 */ /* 0x100fe20008000809 */
[----:B------:R-:W-:Y:S01]  /*5660*/  IADD3 R26, R8, 0x600, RZ ;  /* 0x00000600081a7810 */ /* 0x000fe20007ffe0ff */
[--C-:B------:R-:W-:Y:S01]  /*5670*/  FFMA R198, R45, UR15, -R9.reuse ;  /* 0x0000000f2dc67c23 */ /* 0x100fe20008000809 */
[--C-:B------:R-:W-:Y:S01]  /*5680*/  FFMA R48, R48, UR15, -R9.reuse ;  /* 0x0000000f30307c23 */ /* 0x100fe20008000809 */
[----:B------:R-:W-:Y:S01]  /*5690*/  @!P2 FMUL R189, R189, 0.5 ;  /* 0x3f000000bdbda820 */ /* 0x000fe20000400000 */
[----:B------:R4:W5:Y:S01]  /*56a0*/  MUFU.EX2 R32, R25 ;  /* 0x0000001900207308 */ /* 0x0009620000000800 */
[----:B--2---:R-:W-:Y:S01]  /*56b0*/  IADD3 R24, R8, 0x100, RZ ;  /* 0x0000010008187810 */ /* 0x004fe20007ffe0ff */
[--C-:B------:R-:W-:Y:S01]  /*56c0*/  FFMA R49, R49, UR15, -R9.reuse ;  /* 0x0000000f31317c23 */ /* 0x100fe20008000809 */
[--C-:B------:R-:W-:Y:S01]  /*56d0*/  FFMA R52, R52, UR15, -R9.reuse ;  /* 0x0000000f34347c23 */ /* 0x100fe20008000809 */
[----:B------:R-:W-:Y:S01]  /*56e0*/  FFMA R53, R53, UR15, -R9 ;  /* 0x0000000f35357c23 */ /* 0x000fe20008000809 */
[----:B------:R-:W-:Y:S01]  /*56f0*/  R2UR UR10, R24 ;  /* 0x00000000180a72ca */ /* 0x000fe200000e0000 */
[----:B-1----:R-:W-:Y:S01]  /*5700*/  @!P3 FMUL R28, R28, R28 ;  /* 0x0000001c1c1cb220 */ /* 0x002fe20000400000 */
[----:B------:R-:W-:Y:S01]  /*5710*/  IADD3 R24, R8, 0x300, RZ ;  /* 0x0000030008187810 */ /* 0x000fe20007ffe0ff */
[----:B------:R-:W1:Y:S01]  /*5720*/  MUFU.EX2 R31, R31 ;  /* 0x0000001f001f7308 */ /* 0x000e620000000800 */
[----:B------:R-:W-:Y:S01]  /*5730*/  MOV R9, 0x80000020 ;  /* 0x8000002000097802 */ /* 0x000fe20000000f00 */
[----:B---3--:R-:W-:Y:S01]  /*5740*/  @!P4 FMUL R29, R29, R29 ;  /* 0x0000001d1d1dc220 */ /* 0x008fe20000400000 */
[----:B------:R-:W-:Y:S01]  /*5750*/  R2UR UR22, R24 ;  /* 0x00000000181672ca */ /* 0x000fe200000e0000 */
[----:B------:R-:W-:Y:S01]  /*5760*/  VIADD R24, R8, 0x500 ;  /* 0x0000050008187836 */ /* 0x000fe20000000000 */
[----:B------:R-:W-:Y:S01]  /*5770*/  R2UR UR38, R26 ;  /* 0x000000001a2672ca */ /* 0x000fe200000e0000 */
[----:B------:R-:W-:Y:S01]  /*5780*/  VIADD R26, R8, 0x240 ;  /* 0x00000240081a7836 */ /* 0x000fe20000000000 */
[----:B----4-:R-:W-:Y:S01]  /*5790*/  MOV R25, 0x80000020 ;  /* 0x8000002000197802 */ /* 0x010fe20000000f00 */
[----:B------:R-:W2:Y:S01]  /*57a0*/  MUFU.EX2 R34, R189 ;  /* 0x000000bd00227308 */ /* 0x000ea20000000800 */
[----:B------:R-:W-:Y:S01]  /*57b0*/  R2UR UR34, R24 ;  /* 0x00000000182272ca */ /* 0x000fe200000e0000 */
[----:B-----5:R-:W-:Y:S01]  /*57c0*/  @!P5 FMUL R32, R32, R32 ;  /* 0x000000202020d220 */ /* 0x020fe20000400000 */
[----:B------:R-:W-:Y:S01]  /*57d0*/  MOV R27, 0x80000020 ;  /* 0x80000020001b7802 */ /* 0x000fe20000000f00 */
[-C--:B------:R-:W-:Y:S01]  /*57e0*/  FMUL R152, R152, R184.reuse ;  /* 0x000000b898987220 */ /* 0x080fe20000400000 */
[C---:B------:R-:W-:Y:S01]  /*57f0*/  IADD3 R24, R8.reuse, 0x140, RZ ;  /* 0x0000014008187810 */ /* 0x040fe20007ffe0ff */
[-C--:B------:R-:W-:Y:S01]  /*5800*/  FMUL R153, R153, R184.reuse ;  /* 0x000000b899997220 */ /* 0x080fe20000400000 */
[----:B------:R-:W-:Y:S01]  /*5810*/  R2UR UR6, R8 ;  /* 0x00000000080672ca */ /* 0x000fe200000e0000 */
[-C--:B------:R-:W-:Y:S01]  /*5820*/  FMUL R156, R156, R184.reuse ;  /* 0x000000b89c9c7220 */ /* 0x080fe20000400000 */
[----:B-1----:R-:W-:Y:S01]  /*5830*/  @!P6 FMUL R31, R31, R31 ;  /* 0x0000001f1f1fe220 */ /* 0x002fe20000400000 */
[----:B------:R-:W-:Y:S01]  /*5840*/  R2UR UR7, R9 ;  /* 0x00000000090772ca */ /* 0x000fe200000e0000 */
[-C--:B------:R-:W-:Y:S01]  /*5850*/  FMUL R157, R157, R184.reuse ;  /* 0x000000b89d9d7220 */ /* 0x080fe20000400000 */
[-C--:B------:R-:W-:Y:S01]  /*5860*/  FMUL R160, R160, R184.reuse ;  /* 0x000000b8a0a07220 */ /* 0x080fe20000400000 */
[-C--:B------:R-:W-:Y:S01]  /*5870*/  FMUL R161, R161, R184.reuse ;  /* 0x000000b8a1a17220 */ /* 0x080fe20000400000 */
[-C--:B------:R-:W-:Y:S01]  /*5880*/  FMUL R164, R164, R184.reuse ;  /* 0x000000b8a4a47220 */ /* 0x080fe20000400000 */
[----:B------:R-:W-:Y:S01]  /*5890*/  FMUL R165, R165, R184 ;  /* 0x000000b8a5a57220 */ /* 0x000fe20000400000 */
[----:B------:R-:W-:Y:S01]  /*58a0*/  FMUL R154, R154, R186 ;  /* 0x000000ba9a9a7220 */ /* 0x000fe20000400000 */
[----:B--2---:R-:W-:Y:S01]  /*58b0*/  @!P2 FMUL R34, R34, R34 ;  /* 0x000000222222a220 */ /* 0x004fe20000400000 */
[-C--:B------:R-:W-:Y:S01]  /*58c0*/  FMUL R155, R155, R186.reuse ;  /* 0x000000ba9b9b7220 */ /* 0x080fe20000400000 */
[-C--:B------:R-:W-:Y:S01]  /*58d0*/  FMUL R158, R158, R186.reuse ;  /* 0x000000ba9e9e7220 */ /* 0x080fe20000400000 */
[-C--:B------:R-:W-:Y:S01]  /*58e0*/  FMUL R159, R159, R186.reuse ;  /* 0x000000ba9f9f7220 */ /* 0x080fe20000400000 */
[-C--:B------:R-:W-:Y:S01]  /*58f0*/  FMUL R162, R162, R186.reuse ;  /* 0x000000baa2a27220 */ /* 0x080fe20000400000 */
[-C--:B------:R-:W-:Y:S01]  /*5900*/  FMUL R163, R163, R186.reuse ;  /* 0x000000baa3a37220 */ /* 0x080fe20000400000 */
[-C--:B------:R-:W-:Y:S01]  /*5910*/  FMUL R166, R166, R186.reuse ;  /* 0x000000baa6a67220 */ /* 0x080fe20000400000 */
[----:B------:R-:W-:Y:S01]  /*5920*/  FMUL R167, R167, R186 ;  /* 0x000000baa7a77220 */ /* 0x000fe20000400000 */
[----:B------:R-:W-:Y:S01]  /*5930*/  R2UR UR11, R25 ;  /* 0x00000000190b72ca */ /* 0x000fe200000e0000 */
[-C--:B------:R-:W-:Y:S01]  /*5940*/  FMUL R136, R136, R184.reuse ;  /* 0x000000b888887220 */ /* 0x080fe20000400000 */
        /* <DEDUP_REMOVED lines=13> */
[----:B------:R-:W-:Y:S01]  /*5a20*/  FMUL R149, R149, R184 ;  /* 0x000000b895957220 */ /* 0x000fe20000400000 */
[----:B------:R-:W-:Y:S01]  /*5a30*/  R2UR UR50, R26 ;  /* 0x000000001a3272ca */ /* 0x000fe200000e0000 */
[-C--:B------:R-:W-:Y:S01]  /*5a40*/  FMUL R138, R138, R186.reuse ;  /* 0x000000ba8a8a7220 */ /* 0x080fe20000400000 */
[----:B------:R-:W-:Y:S01]  /*5a50*/  R2UR UR51, R27 ;  /* 0x000000001b3372ca */ /* 0x000fe200000e0000 */
[-C--:B------:R-:W-:Y:S01]  /*5a60*/  FMUL R139, R139, R186.reuse ;  /* 0x000000ba8b8b7220 */ /* 0x080fe20000400000 */
[----:B------:R-:W-:Y:S01]  /*5a70*/  F2FP.BF16.F32.PACK_AB R25, R30, R187 ;  /* 0x000000bb1e19723e */ /* 0x000fe200000010ff */
[-C--:B------:R-:W-:Y:S01]  /*5a80*/  FMUL R142, R142, R186.reuse ;  /* 0x000000ba8e8e7220 */ /* 0x080fe20000400000 */
[----:B------:R-:W-:Y:S01]  /*5a90*/  F2FP.BF16.F32.PACK_AB R27, R28, R19 ;  /* 0x000000131c1b723e */ /* 0x000fe200000010ff */
[-C--:B------:R-:W-:Y:S01]  /*5aa0*/  FMUL R143, R143, R186.reuse ;  /* 0x000000ba8f8f7220 */ /* 0x080fe20000400000 */
[----:B------:R-:W-:Y:S01]  /*5ab0*/  F2FP.BF16.F32.PACK_AB R24, R32, R29 ;  /* 0x0000001d2018723e */ /* 0x000fe200000010ff */
[-C--:B------:R-:W-:Y:S01]  /*5ac0*/  FMUL R146, R146, R186.reuse ;  /* 0x000000ba92927220 */ /* 0x080fe20000400000 */
[----:B------:R-:W-:Y:S01]  /*5ad0*/  F2FP.BF16.F32.PACK_AB R26, R34, R31 ;  /* 0x0000001f221a723e */ /* 0x000fe200000010ff */
[-C--:B------:R-:W-:Y:S01]  /*5ae0*/  FMUL R147, R147, R186.reuse ;  /* 0x000000ba93937220 */ /* 0x080fe20000400000 */
[-C--:B------:R-:W-:Y:S01]  /*5af0*/  FMUL R150, R150, R186.reuse ;  /* 0x000000ba96967220 */ /* 0x080fe20000400000 */
[----:B------:R-:W-:Y:S01]  /*5b00*/  FMUL R151, R151, R186 ;  /* 0x000000ba97977220 */ /* 0x000fe20000400000 */
[----:B------:R-:W-:Y:S01]  /*5b10*/  WARPGROUP.ARRIVE ;  /* 0x00000000000079c5 */ /* 0x000fe20000000000 */
[-C--:B------:R-:W-:Y:S01]  /*5b20*/  FMUL R120, R120, R184.reuse ;  /* 0x000000b878787220 */ /* 0x080fe20000400000 */
[-C--:B------:R-:W-:Y:S01]  /*5b30*/  FMUL R121, R121, R184.reuse ;  /* 0x000000b879797220 */ /* 0x080fe20000400000 */
[-C--:B------:R-:W-:Y:S01]  /*5b40*/  FMUL R124, R124, R184.reuse ;  /* 0x000000b87c7c7220 */ /* 0x080fe20000400000 */
[-C--:B------:R-:W-:Y:S01]  /*5b50*/  FMUL R125, R125, R184.reuse ;  /* 0x000000b87d7d7220 */ /* 0x080fe20000400000 */
[-C--:B------:R-:W-:Y:S01]  /*5b60*/  FMUL R128, R128, R184.reuse ;  /* 0x000000b880807220 */ /* 0x080fe20000400000 */
[----:B------:R-:W-:Y:S01]  /*5b70*/  HGMMA.64x32x16.F32.BF16 R152, R24, gdesc[UR4].tnspB, R152, gsb0 ;  /* 0x4060000418987df0 */ /* 0x000fe20008001898 */
[-C--:B------:R-:W-:Y:S01]  /*5b80*/  FMUL R129, R129, R184.reuse ;  /* 0x000000b881817220 */ /* 0x080fe20000400000 */
[-C--:B------:R-:W-:Y:S01]  /*5b90*/  FMUL R132, R132, R184.reuse ;  /* 0x000000b884847220 */ /* 0x080fe20000400000 */
[----:B------:R-:W-:Y:S01]  /*5ba0*/  FMUL R133, R133, R184 ;  /* 0x000000b885857220 */ /* 0x000fe20000400000 */
[-C--:B------:R-:W-:Y:S01]  /*5bb0*/  FMUL R122, R122, R186.reuse ;  /* 0x000000ba7a7a7220 */ /* 0x080fe20000400000 */
[-C--:B------:R-:W-:Y:S01]  /*5bc0*/  FMUL R123, R123, R186.reuse ;  /* 0x000000ba7b7b7220 */ /* 0x080fe20000400000 */
[-C--:B------:R-:W-:Y:S01]  /*5bd0*/  FMUL R126, R126, R186.reuse ;  /* 0x000000ba7e7e7220 */ /* 0x080fe20000400000 */
[-C--:B------:R-:W-:Y:S01]  /*5be0*/  FMUL R127, R127, R186.reuse ;  /* 0x000000ba7f7f7220 */ /* 0x080fe20000400000 */
[-C--:B------:R-:W-:Y:S01]  /*5bf0*/  FMUL R130, R130, R186.reuse ;  /* 0x000000ba82827220 */ /* 0x080fe20000400000 */
        /* <DEDUP_REMOVED lines=40> */
[----:B------:R-:W-:Y:S01]  /*5e80*/  FMUL R81, R81, R184 ;  /* 0x000000b851517220 */ /* 0x000fe20000400000 */
[----:B------:R-:W-:-:S02]  /*5e90*/  WARPGROUP.DEPBAR.LE gsb0, 0x0 ;  /* 0x00008000000079c5 */ /* 0x000fc40000010000 */
[----:B------:R-:W-:Y:S01]  /*5ea0*/  WARPGROUP.ARRIVE ;  /* 0x00000000000079c5 */ /* 0x000fe20000000000 */
[-C--:B------:R-:W-:Y:S01]  /*5eb0*/  FMUL R84, R84, R184.reuse ;  /* 0x000000b854547220 */ /* 0x080fe20000400000 */
[----:B------:R-:W-:Y:S01]  /*5ec0*/  FMUL R85, R85, R184 ;  /* 0x000000b855557220 */ /* 0x000fe20000400000 */
[-C--:B------:R-:W-:Y:S01]  /*5ed0*/  FMUL R74, R74, R186.reuse ;  /* 0x000000ba4a4a7220 */ /* 0x080fe20000400000 */
[-C--:B------:R-:W-:Y:S01]  /*5ee0*/  FMUL R75, R75, R186.reuse ;  /* 0x000000ba4b4b7220 */ /* 0x080fe20000400000 */
[-C--:B------:R-:W-:Y:S01]  /*5ef0*/  FMUL R78, R78, R186.reuse ;  /* 0x000000ba4e4e7220 */ /* 0x080fe20000400000 */
[----:B------:R-:W-:Y:S01]  /*5f00*/  HGMMA.64x32x16.F32.BF16 R136, R24, gdesc[UR8].tnspB, R136, gsb0 ;  /* 0x4060000818887df0 */ /* 0x000fe20008001888 */
[-C--:B------:R-:W-:Y:S01]  /*5f10*/  FMUL R79, R79, R186.reuse ;  /* 0x000000ba4f4f7220 */ /* 0x080fe20000400000 */
[-C--:B------:R-:W-:Y:S01]  /*5f20*/  FMUL R82, R82, R186.reuse ;  /* 0x000000ba52527220 */ /* 0x080fe20000400000 */
[-C--:B------:R-:W-:Y:S01]  /*5f30*/  FMUL R83, R83, R186.reuse ;  /* 0x000000ba53537220 */ /* 0x080fe20000400000 */
[-C--:B------:R-:W-:Y:S01]  /*5f40*/  FMUL R86, R86, R186.reuse ;  /* 0x000000ba56567220 */ /* 0x080fe20000400000 */
[----:B------:R-:W-:Y:S01]  /*5f50*/  FMUL R87, R87, R186 ;  /* 0x000000ba57577220 */ /* 0x000fe20000400000 */
[----:B------:R-:W-:Y:S01]  /*5f60*/  FSETP.GEU.AND P3, PT, R191, -126, PT ;  /* 0xc2fc0000bf00780b */ /* 0x000fe20003f6e000 */
[-C--:B------:R-:W-:Y:S01]  /*5f70*/  FMUL R56, R56, R184.reuse ;  /* 0x000000b838387220 */ /* 0x080fe20000400000 */
[----:B------:R-:W-:Y:S01]  /*5f80*/  FSETP.GEU.AND P4, PT, R192, -126, PT ;  /* 0xc2fc0000c000780b */ /* 0x000fe20003f8e000 */
[-C--:B------:R-:W-:Y:S01]  /*5f90*/  FMUL R57, R57, R184.reuse ;  /* 0x000000b839397220 */ /* 0x080fe20000400000 */
[----:B------:R-:W-:Y:S01]  /*5fa0*/  FSETP.GEU.AND P5, PT, R37, -126, PT ;  /* 0xc2fc00002500780b */ /* 0x000fe20003fae000 */
        /* <DEDUP_REMOVED lines=14> */
[----:B------:R-:W-:Y:S01]  /*6090*/  @!P3 FMUL R191, R191, 0.5 ;  /* 0x3f000000bfbfb820 */ /* 0x000fe20000400000 */
[----:B------:R-:W-:Y:S01]  /*60a0*/  @!P4 FMUL R192, R192, 0.5 ;  /* 0x3f000000c0c0c820 */ /* 0x000fe20000400000 */
[----:B------:R-:W-:Y:S01]  /*60b0*/  @!P5 FMUL R37, R37, 0.5 ;  /* 0x3f0000002525d820 */ /* 0x000fe20000400000 */
[--C-:B------:R-:W-:Y:S01]  /*60c0*/  FFMA R40, R35, UR15, -R185.reuse ;  /* 0x0000000f23287c23 */ /* 0x100fe200080008b9 */
[----:B------:R-:W1:Y:S01]  /*60d0*/  MUFU.EX2 R33, R191 ;  /* 0x000000bf00217308 */ /* 0x000e620000000800 */
[--C-:B------:R-:W-:Y:S01]  /*60e0*/  FFMA R41, R38, UR15, -R185.reuse ;  /* 0x0000000f26297c23 */ /* 0x100fe200080008b9 */
[--C-:B------:R-:W-:Y:S01]  /*60f0*/  FFMA R189, R39, UR15, -R185.reuse ;  /* 0x0000000f27bd7c23 */ /* 0x100fe200080008b9 */
[----:B------:R-:W-:Y:S01]  /*6100*/  FSETP.GEU.AND P2, PT, R193, -126, PT ;  /* 0xc2fc0000c100780b */ /* 0x000fe20003f4e000 */
[--C-:B------:R-:W-:Y:S01]  /*6110*/  FFMA R47, R47, UR15, -R185.reuse ;  /* 0x0000000f2f2f7c23 */ /* 0x100fe200080008b9 */
[----:B------:R-:W-:Y:S01]  /*6120*/  FSETP.GEU.AND P6, PT, R40, -126, PT ;  /* 0xc2fc00002800780b */ /* 0x000fe20003fce000 */
[--C-:B------:R-:W-:Y:S01]  /*6130*/  FFMA R54, R54, UR15, -R185.reuse ;  /* 0x0000000f36367c23 */ /* 0x100fe200080008b9 */
[----:B------:R-:W-:Y:S01]  /*6140*/  IADD3 R44, R8, 0x40, RZ ;  /* 0x00000040082c7810 */ /* 0x000fe20007ffe0ff */
[----:B------:R-:W2:Y:S01]  /*6150*/  MUFU.EX2 R36, R192 ;  /* 0x000000c000247308 */ /* 0x000ea20000000800 */
[----:B------:R-:W-:Y:S01]  /*6160*/  MOV R45, 0x80000020 ;  /* 0x80000020002d7802 */ /* 0x000fe20000000f00 */
[----:B------:R-:W-:Y:S01]  /*6170*/  FFMA R55, R55, UR15, -R185 ;  /* 0x0000000f37377c23 */ /* 0x000fe200080008b9 */
[----:B------:R-:W-:Y:S01]  /*6180*/  R2UR UR42, R44 ;  /* 0x000000002c2a72ca */ /* 0x000fe200000e0000 */
[----:B------:R-:W-:Y:S01]  /*6190*/  FFMA R13, R184, R13, R29 ;  /* 0x0000000db80d7223 */ /* 0x000fe2000000001d */
[----:B------:R-:W-:Y:S01]  /*61a0*/  R2UR UR43, R45 ;  /* 0x000000002d2b72ca */ /* 0x000fe200000e0000 */
[----:B------:R-:W-:Y:S01]  /*61b0*/  FFMA R45, R46, UR15, -R185 ;  /* 0x0000000f2e2d7c23 */ /* 0x000fe200080008b9 */
[----:B------:R-:W-:Y:S01]  /*61c0*/  IADD3 R190, R8, 0x340, RZ ;  /* 0x0000034008be7810 */ /* 0x000fe20007ffe0ff */
[----:B------:R-:W3:Y:S01]  /*61d0*/  MUFU.EX2 R9, R37 ;  /* 0x0000002500097308 */ /* 0x000ee20000000800 */
[----:B-1----:R-:W-:Y:S01]  /*61e0*/  @!P3 FMUL R33, R33, R33 ;  /* 0x000000212121b220 */ /* 0x002fe20000400000 */
[----:B------:R-:W-:Y:S01]  /*61f0*/  FSETP.GEU.AND P3, PT, R194, -126, PT ;  /* 0xc2fc0000c200780b */ /* 0x000fe20003f6e000 */
[----:B------:R-:W-:Y:S01]  /*6200*/  @!P6 FMUL R40, R40, 0.5 ;  /* 0x3f0000002828e820 */ /* 0x000fe20000400000 */
[----:B------:R-:W-:Y:S01]  /*6210*/  @!P2 FMUL R193, R193, 0.5 ;  /* 0x3f000000c1c1a820 */ /* 0x000fe20000400000 */
[----:B------:R-:W-:-:S02]  /*6220*/  WARPGROUP.DEPBAR.LE gsb0, 0x0 ;  /* 0x00008000000079c5 */ /* 0x000fc40000010000 */
[----:B------:R-:W-:Y:S01]  /*6230*/  WARPGROUP.ARRIVE ;  /* 0x00000000000079c5 */ /* 0x000fe20000000000 */
[----:B------:R-:W1:Y:S01]  /*6240*/  MUFU.EX2 R35, R193 ;  /* 0x000000c100237308 */ /* 0x000e620000000800 */
[----:B--2---:R-:W-:Y:S01]  /*6250*/  @!P4 FMUL R36, R36, R36 ;  /* 0x000000242424c220 */ /* 0x004fe20000400000 */
[----:B------:R-:W-:Y:S01]  /*6260*/  FSETP.GEU.AND P4, PT, R41, -126, PT ;  /* 0xc2fc00002900780b */ /* 0x000fe20003f8e000 */
[----:B------:R-:W-:Y:S01]  /*6270*/  FADD R32, R13, R32 ;  /* 0x000000200d207221 */ /* 0x000fe20000000000 */
[----:B------:R-:W-:Y:S01]  /*6280*/  MOV R191, 0x80000020 ;  /* 0x8000002000bf7802 */ /* 0x000fe20000000f00 */
[----:B------:R-:W-:Y:S01]  /*6290*/  HGMMA.64x32x16.F32.BF16 R120, R24, gdesc[UR16].tnspB, R120, gsb0 ;  /* 0x4060001018787df0 */ /* 0x000fe20008001878 */
[----:B------:R-:W-:Y:S01]  /*62a0*/  R2UR UR54, R190 ;  /* 0x00000000be3672ca */ /* 0x000fe200000e0000 */
[----:B------:R-:W-:Y:S01]  /*62b0*/  @!P3 FMUL R194, R194, 0.5 ;  /* 0x3f000000c2c2b820 */ /* 0x000fe20000400000 */
[----:B------:R-:W2:Y:S01]  /*62c0*/  MUFU.EX2 R40, R40 ;  /* 0x0000002800287308 */ /* 0x000ea20000000800 */
[----:B---3--:R-:W-:Y:S01]  /*62d0*/  @!P5 FMUL R9, R9, R9 ;  /* 0x000000090909d220 */ /* 0x008fe20000400000 */
[----:B------:R-:W-:Y:S01]  /*62e0*/  FSETP.GEU.AND P5, PT, R189, -126, PT ;  /* 0xc2fc0000bd00780b */ /* 0x000fe20003fae000 */
[--C-:B------:R-:W-:Y:S01]  /*62f0*/  FFMA R190, R43, UR15, -R185.reuse ;  /* 0x0000000f2bbe7c23 */ /* 0x100fe200080008b9 */
[----:B------:R-:W-:Y:S01]  /*6300*/  R2UR UR55, R191 ;  /* 0x00000000bf3772ca */ /* 0x000fe200000e0000 */
[----:B------:R-:W-:Y:S01]  /*6310*/  FFMA R191, R51, UR15, -R185 ;  /* 0x0000000f33bf7c23 */ /* 0x000fe200080008b9 */
[----:B------:R-:W-:Y:S01]  /*6320*/  IADD3 R192, R8, 0x80, RZ ;  /* 0x0000008008c07810 */ /* 0x000fe20007ffe0ff */
[----:B------:R-:W-:Y:S01]  /*6330*/  @!P4 FMUL R41, R41, 0.5 ;  /* 0x3f0000002929c820 */ /* 0x000fe20000400000 */
[----:B------:R3:W4:Y:S01]  /*6340*/  MUFU.EX2 R38, R194 ;  /* 0x000000c200267308 */ /* 0x0007220000000800 */
[----:B-1----:R-:W-:Y:S01]  /*6350*/  @!P2 FMUL R35, R35, R35 ;  /* 0x000000232323a220 */ /* 0x002fe20000400000 */
[----:B------:R-:W-:Y:S01]  /*6360*/  FSETP.GEU.AND P2, PT, R196, -126, PT ;  /* 0xc2fc0000c400780b */ /* 0x000fe20003f4e000 */
[----:B------:R-:W-:Y:S01]  /*6370*/  FFMA R187, R186, R12, R187 ;  /* 0x0000000cbabb7223 */ /* 0x000fe200000000bb */
[----:B------:R-:W-:Y:S01]  /*6380*/  R2UR UR6, R192 ;  /* 0x00000000c00672ca */ /* 0x000fe200000e0000 */
[----:B------:R-:W-:Y:S01]  /*6390*/  IMAD.MOV.U32 R13, RZ, RZ, -0x7fffffe0 ;  /* 0x80000020ff0d7424 */ /* 0x000fe200078e00ff */
[----:B------:R-:W-:Y:S01]  /*63a0*/  MOV R193, 0x80000020 ;  /* 0x8000002000c17802 */ /* 0x000fe20000000f00 */
[----:B------:R-:W-:Y:S01]  /*63b0*/  @!P5 FMUL R189, R189, 0.5 ;  /* 0x3f000000bdbdd820 */ /* 0x000fe20000400000 */
[----:B------:R1:W5:Y:S01]  /*63c0*/  MUFU.EX2 R37, R41 ;  /* 0x0000002900257308 */ /* 0x0003620000000800 */
[----:B--2---:R-:W-:Y:S01]  /*63d0*/  @!P6 FMUL R40, R40, R40 ;  /* 0x000000282828e220 */ /* 0x004fe20000400000 */
[----:B------:R-:W-:Y:S01]  /*63e0*/  FSETP.GEU.AND P6, PT, R195, -126, PT ;  /* 0xc2fc0000c300780b */ /* 0x000fe20003fce000 */
[----:B---3--:R-:W-:Y:S01]  /*63f0*/  VIADD R194, R8, 0x180 ;  /* 0x0000018008c27836 */ /* 0x008fe20000000000 */
[----:B------:R-:W-:Y:S01]  /*6400*/  R2UR UR7, R193 ;  /* 0x00000000c10772ca */ /* 0x000fe200000e0000 */
[----:B------:R-:W-:Y:S01]  /*6410*/  FADD R30, R187, R30 ;  /* 0x0000001ebb1e7221 */ /* 0x000fe20000000000 */
[----:B------:R-:W-:Y:S01]  /*6420*/  MOV R51, 0x80000020 ;  /* 0x8000002000337802 */ /* 0x000fe20000000f00 */
[----:B------:R-:W-:Y:S01]  /*6430*/  @!P2 FMUL R196, R196, 0.5 ;  /* 0x3f000000c4c4a820 */ /* 0x000fe20000400000 */
[----:B------:R2:W3:Y:S01]  /*6440*/  MUFU.EX2 R44, R189 ;  /* 0x000000bd002c7308 */ /* 0x0004e20000000800 */
[----:B----4-:R-:W-:Y:S01]  /*6450*/  @!P3 FMUL R38, R38, R38 ;  /* 0x000000262626b220 */ /* 0x010fe20000400000 */
[----:B-1----:R-:W-:Y:S01]  /*6460*/  FFMA R41, R42, UR15, -R185 ;  /* 0x0000000f2a297c23 */ /* 0x002fe200080008b9 */
[----:B------:R-:W-:Y:S01]  /*6470*/  IADD3 R12, R8, 0xc0, RZ ;  /* 0x000000c0080c7810 */ /* 0x000fe20007ffe0ff */
[----:B------:R-:W-:Y:S01]  /*6480*/  FADD R31, R32, R31 ;  /* 0x0000001f201f7221 */ /* 0x000fe20000000000 */
[----:B------:R-:W-:Y:S01]  /*6490*/  FADD R19, R30, R19 ;  /* 0x000000131e137221 */ /* 0x000fe20000000000 */
[----:B------:R-:W-:Y:S01]  /*64a0*/  IADD3 R7, R7, 0x1, RZ ;  /* 0x0000000107077810 */ /* 0x000fe20007ffe0ff */
[----:B------:R-:W-:Y:S01]  /*64b0*/  @!P6 FMUL R195, R195, 0.5 ;  /* 0x3f000000c3c3e820 */ /* 0x000fe20000400000 */
[----:B------:R-:W-:Y:S01]  /*64c0*/  FSETP.GEU.AND P3, PT, R41, -126, PT ;  /* 0xc2fc00002900780b */ /* 0x000fe20003f6e000 */
[----:B-----5:R-:W-:Y:S01]  /*64d0*/  @!P4 FMUL R37, R37, R37 ;  /* 0x000000252525c220 */ /* 0x020fe20000400000 */
[----:B------:R-:W1:Y:S01]  /*64e0*/  MUFU.EX2 R42, R196 ;  /* 0x000000c4002a7308 */ /* 0x000e620000000800 */
[----:B------:R-:W-:Y:S01]  /*64f0*/  FSETP.GEU.AND P4, PT, R190, -126, PT ;  /* 0xc2fc0000be00780b */ /* 0x000fe20003f8e000 */
[----:B--2---:R-:W-:Y:S01]  /*6500*/  FFMA R189, R50, UR15, -R185 ;  /* 0x0000000f32bd7c23 */ /* 0x004fe200080008b9 */
[----:B------:R-:W-:-:S02]  /*6510*/  VIADD R50, R8, 0x680 ;  /* 0x0000068008327836 */ /* 0x000fc40000000000 */
[----:B------:R-:W-:Y:S01]  /*6520*/  FADD R34, R31, R34 ;  /* 0x000000221f227221 */ /* 0x000fe20000000000 */
[----:B------:R-:W-:Y:S01]  /*6530*/  FADD R28, R19, R28 ;  /* 0x0000001c131c7221 */ /* 0x000fe20000000000 */
[----:B---3--:R-:W-:Y:S01]  /*6540*/  @!P5 FMUL R44, R44, R44 ;  /* 0x0000002c2c2cd220 */ /* 0x008fe20000400000 */
[----:B------:R2:W3:Y:S01]  /*6550*/  MUFU.EX2 R39, R195 ;  /* 0x000000c300277308 */ /* 0x0004e20000000800 */
[----:B------:R-:W-:Y:S02]  /*6560*/  FSETP.GEU.AND P5, PT, R197, -126, PT ;  /* 0xc2fc0000c500780b */ /* 0x000fe40003fae000 */
[----:B------:R-:W-:Y:S01]  /*6570*/  @!P3 FMUL R41, R41, 0.5 ;  /* 0x3f0000002929b820 */ /* 0x000fe20000400000 */
[----:B------:R-:W-:Y:S02]  /*6580*/  WARPGROUP.DEPBAR.LE gsb0, 0x0 ;  /* 0x00008000000079c5 */ /* 0x000fe40000010000 */
[----:B------:R-:W-:Y:S01]  /*6590*/  WARPGROUP.ARRIVE ;  /* 0x00000000000079c5 */ /* 0x000fe20000000000 */
[----:B------:R-:W-:-:S02]  /*65a0*/  @!P4 FMUL R190, R190, 0.5 ;  /* 0x3f000000bebec820 */ /* 0x000fc40000400000 */
[----:B------:R-:W4:Y:S01]  /*65b0*/  MUFU.EX2 R41, R41 ;  /* 0x0000002900297308 */ /* 0x000f220000000800 */
[----:B-1----:R-:W-:Y:S01]  /*65c0*/  @!P2 FMUL R42, R42, R42 ;  /* 0x0000002a2a2aa220 */ /* 0x002fe20000400000 */
[----:B------:R-:W-:Y:S01]  /*65d0*/  FSETP.GEU.AND P2, PT, R45, -126, PT ;  /* 0xc2fc00002d00780b */ /* 0x000fe20003f4e000 */
[----:B------:R-:W-:Y:S02]  /*65e0*/  HGMMA.64x32x16.F32.BF16 R104, R24, gdesc[UR20].tnspB, R104, gsb0 ;  /* 0x4060001418687df0 */ /* 0x000fe40008001868 */
[----:B------:R-:W-:Y:S01]  /*65f0*/  @!P5 FMUL R197, R197, 0.5 ;  /* 0x3f000000c5c5d820 */ /* 0x000fe20000400000 */
[----:B--2---:R-:W-:Y:S01]  /*6600*/  MOV R195, 0x80000020 ;  /* 0x8000002000c37802 */ /* 0x004fe20000000f00 */
[----:B---3--:R-:W-:Y:S01]  /*6610*/  @!P6 FMUL R39, R39, R39 ;  /* 0x000000272727e220 */ /* 0x008fe20000400000 */
[C---:B------:R-:W-:Y:S01]  /*6620*/  FSETP.GEU.AND P6, PT, R198.reuse, -126, PT ;  /* 0xc2fc0000c600780b */ /* 0x040fe20003fce000 */
[----:B------:R-:W1:Y:S06]  /*6630*/  MUFU.EX2 R190, R190 ;  /* 0x000000be00be7308 */ /* 0x000e6c0000000800 */
[----:B------:R-:W-:Y:S01]  /*6640*/  @!P2 FMUL R45, R45, 0.5 ;  /* 0x3f0000002d2da820 */ /* 0x000fe20000400000 */
[----:B----4-:R-:W-:Y:S01]  /*6650*/  @!P3 FMUL R41, R41, R41 ;  /* 0x000000292929b220 */ /* 0x010fe20000400000 */
[----:B------:R-:W-:Y:S01]  /*6660*/  FSETP.GEU.AND P3, PT, R47, -126, PT ;  /* 0xc2fc00002f00780b */ /* 0x000fe20003f6e000 */
[----:B------:R-:W2:Y:S03]  /*6670*/  MUFU.EX2 R43, R197 ;  /* 0x000000c5002b7308 */ /* 0x000ea60000000800 */
[----:B------:R-:W-:-:S05]  /*6680*/  @!P6 FMUL R198, R198, 0.5 ;  /* 0x3f000000c6c6e820 */ /* 0x000fca0000400000 */
[----:B------:R-:W3:Y:S01]  /*6690*/  MUFU.EX2 R46, R198 ;  /* 0x000000c6002e7308 */ /* 0x000ee20000000800 */
[----:B-1----:R-:W-:Y:S01]  /*66a0*/  @!P4 FMUL R190, R190, R190 ;  /* 0x000000bebebec220 */ /* 0x002fe20000400000 */
[----:B------:R-:W-:Y:S02]  /*66b0*/  FSETP.GEU.AND P4, PT, R48, -126, PT ;  /* 0xc2fc00003000780b */ /* 0x000fe40003f8e000 */
[----:B------:R-:W-:-:S04]  /*66c0*/  @!P3 FMUL R47, R47, 0.5 ;  /* 0x3f0000002f2fb820 */ /* 0x000fc80000400000 */
[----:B------:R-:W1:Y:S01]  /*66d0*/  MUFU.EX2 R45, R45 ;  /* 0x0000002d002d7308 */ /* 0x000e620000000800 */
[----:B--2---:R-:W-:Y:S01]  /*66e0*/  @!P5 FMUL R43, R43, R43 ;  /* 0x0000002b2b2bd220 */ /* 0x004fe20000400000 */
[----:B------:R-:W-:-:S05]  /*66f0*/  FSETP.GEU.AND P5, PT, R49, -126, PT ;  /* 0xc2fc00003100780b */ /* 0x000fca0003fae000 */
[----:B------:R-:W-:Y:S01]  /*6700*/  @!P4 FMUL R48, R48, 0.5 ;  /* 0x3f0000003030c820 */ /* 0x000fe20000400000 */
[----:B------:R-:W2:Y:S01]  /*6710*/  MUFU.EX2 R192, R47 ;  /* 0x0000002f00c07308 */ /* 0x000ea20000000800 */
[----:B---3--:R-:W-:Y:S01]  /*6720*/  @!P6 FMUL R46, R46, R46 ;  /* 0x0000002e2e2ee220 */ /* 0x008fe20000400000 */
[----:B------:R-:W-:-:S05]  /*6730*/  FSETP.GEU.AND P6, PT, R189, -126, PT ;  /* 0xc2fc0000bd00780b */ /* 0x000fca0003fce000 */
[----:B------:R-:W-:Y:S01]  /*6740*/  @!P5 FMUL R49, R49, 0.5 ;  /* 0x3f0000003131d820 */ /* 0x000fe20000400000 */
[----:B------:R-:W3:Y:S01]  /*6750*/  MUFU.EX2 R48, R48 ;  /* 0x0000003000307308 */ /* 0x000ee20000000800 */
[----:B-1----:R-:W-:Y:S01]  /*6760*/  @!P2 FMUL R45, R45, R45 ;  /* 0x0000002d2d2da220 */ /* 0x002fe20000400000 */
[----:B------:R-:W-:Y:S01]  /*6770*/  FSETP.GEU.AND P2, PT, R191, -126, PT ;  /* 0xc2fc0000bf00780b */ /* 0x000fe20003f4e000 */
[----:B------:R-:W-:Y:S02]  /*6780*/  WARPGROUP.DEPBAR.LE gsb0, 0x0 ;  /* 0x00008000000079c5 */ /* 0x000fe40000010000 */
[----:B------:R-:W-:Y:S02]  /*6790*/  WARPGROUP.ARRIVE ;  /* 0x00000000000079c5 */ /* 0x000fe40000000000 */
[----:B------:R-:W-:Y:S01]  /*67a0*/  @!P6 FMUL R189, R189, 0.5 ;  /* 0x3f000000bdbde820 */ /* 0x000fe20000400000 */
[----:B------:R-:W1:Y:S01]  /*67b0*/  MUFU.EX2 R49, R49 ;  /* 0x0000003100317308 */ /* 0x000e620000000800 */
[----:B--2---:R-:W-:Y:S01]  /*67c0*/  @!P3 FMUL R192, R192, R192 ;  /* 0x000000c0c0c0b220 */ /* 0x004fe20000400000 */
[----:B------:R-:W-:Y:S01]  /*67d0*/  FSETP.GEU.AND P3, PT, R52, -126, PT ;  /* 0xc2fc00003400780b */ /* 0x000fe20003f6e000 */
[----:B------:R-:W-:Y:S01]  /*67e0*/  HGMMA.64x32x16.F32.BF16 R88, R24, gdesc[UR24].tnspB, R88, gsb0 ;  /* 0x4060001818587df0 */ /* 0x000fe20008001858 */
[----:B------:R-:W-:-:S02]  /*67f0*/  R2UR UR26, R194 ;  /* 0x00000000c21a72ca */ /* 0x000fc400000e0000 */
[----:B------:R-:W-:Y:S01]  /*6800*/  R2UR UR27, R195 ;  /* 0x00000000c31b72ca */ /* 0x000fe200000e0000 */
[----:B------:R-:W-:Y:S01]  /*6810*/  IMAD.MOV.U32 R195, RZ, RZ, -0x7fffffe0 ;  /* 0x80000020ffc37424 */ /* 0x000fe200078e00ff */
[----:B------:R-:W-:Y:S01]  /*6820*/  IADD3 R194, R8, 0x280, RZ ;  /* 0x0000028008c27810 */ /* 0x000fe20007ffe0ff */
[----:B---3--:R-:W-:Y:S01]  /*6830*/  @!P4 FMUL R48, R48, R48 ;  /* 0x000000303030c220 */ /* 0x008fe20000400000 */
[----:B------:R-:W-:Y:S01]  /*6840*/  FSETP.GEU.AND P4, PT, R53, -126, PT ;  /* 0xc2fc00003500780b */ /* 0x000fe20003f8e000 */
[----:B------:R-:W-:-:S04]  /*6850*/  @!P2 FMUL R191, R191, 0.5 ;  /* 0x3f000000bfbfa820 */ /* 0x000fc80000400000 */
[----:B------:R-:W-:Y:S01]  /*6860*/  @!P3 FMUL R52, R52, 0.5 ;  /* 0x3f0000003434b820 */ /* 0x000fe20000400000 */
[----:B-1----:R-:W-:Y:S01]  /*6870*/  @!P5 FMUL R49, R49, R49 ;  /* 0x000000313131d220 */ /* 0x002fe20000400000 */
[----:B------:R-:W-:Y:S01]  /*6880*/  FSETP.GEU.AND P5, PT, R54, -126, PT ;  /* 0xc2fc00003600780b */ /* 0x000fe20003fae000 */
[----:B------:R-:W1:Y:S05]  /*6890*/  MUFU.EX2 R191, R191 ;  /* 0x000000bf00bf7308 */ /* 0x000e6a0000000800 */
[----:B------:R-:W-:-:S03]  /*68a0*/  @!P4 FMUL R53, R53, 0.5 ;  /* 0x3f0000003535c820 */ /* 0x000fc60000400000 */
[----:B------:R-:W2:Y:S04]  /*68b0*/  MUFU.EX2 R47, R52 ;  /* 0x00000034002f7308 */ /* 0x000ea80000000800 */
[----:B------:R-:W-:-:S04]  /*68c0*/  @!P5 FMUL R54, R54, 0.5 ;  /* 0x3f0000003636d820 */ /* 0x000fc80000400000 */
[----:B------:R-:W3:Y:S01]  /*68d0*/  MUFU.EX2 R53, R53 ;  /* 0x0000003500357308 */ /* 0x000ee20000000800 */
[----:B-1----:R-:W-:Y:S01]  /*68e0*/  @!P2 FMUL R191, R191, R191 ;  /* 0x000000bfbfbfa220 */ /* 0x002fe20000400000 */
[----:B------:R-:W-:-:S06]  /*68f0*/  ISETP.NE.AND P2, PT, R7, 0x4, PT ;  /* 0x000000040700780c */ /* 0x000fcc0003f45270 */
[----:B------:R-:W1:Y:S01]  /*6900*/  MUFU.EX2 R54, R54 ;  /* 0x0000003600367308 */ /* 0x000e620000000800 */
[----:B--2---:R-:W-:Y:S01]  /*6910*/  @!P3 FMUL R47, R47, R47 ;  /* 0x0000002f2f2fb220 */ /* 0x004fe20000400000 */
[----:B---3--:R-:W-:Y:S01]  /*6920*/  @!P4 FMUL R53, R53, R53 ;  /* 0x000000353535c220 */ /* 0x008fe20000400000 */
[----:B------:R-:W-:Y:S02]  /*6930*/  WARPGROUP.DEPBAR.LE gsb0, 0x0 ;  /* 0x00008000000079c5 */ /* 0x000fe40000010000 */
[----:B------:R-:W-:Y:S01]  /*6940*/  WARPGROUP.ARRIVE ;  /* 0x00000000000079c5 */ /* 0x000fe20000000000 */
[----:B-1----:R-:W-:-:S05]  /*6950*/  @!P5 FMUL R54, R54, R54 ;  /* 0x000000363636d220 */ /* 0x002fca0000400000 */
[----:B------:R-:W-:Y:S03]  /*6960*/  HGMMA.64x32x16.F32.BF16 R72, R24, gdesc[UR32].tnspB, R72, gsb0 ;  /* 0x4060002018487df0 */ /* 0x000fe60008001848 */
[----:B------:R-:W-:Y:S02]  /*6970*/  WARPGROUP.DEPBAR.LE gsb0, 0x0 ;  /* 0x00008000000079c5 */ /* 0x000fe40000010000 */
[----:B------:R-:W-:-:S06]  /*6980*/  WARPGROUP.ARRIVE ;  /* 0x00000000000079c5 */ /* 0x000fcc0000000000 */
[----:B------:R-:W-:Y:S03]  /*6990*/  HGMMA.64x32x16.F32.BF16 R56, R24, gdesc[UR36].tnspB, R56, gsb0 ;  /* 0x4060002418387df0 */ /* 0x000fe60008001838 */
[----:B------:R-:W-:Y:S02]  /*69a0*/  WARPGROUP.DEPBAR.LE gsb0, 0x0 ;  /* 0x00008000000079c5 */ /* 0x000fe40000010000 */
[----:B------:R-:W-:Y:S01]  /*69b0*/  IMAD.MOV.U32 R25, RZ, RZ, -0x7fffffe0 ;  /* 0x80000020ff197424 */ /* 0x000fe200078e00ff */
[C---:B------:R-:W-:Y:S02]  /*69c0*/  IADD3 R24, R8.reuse, 0x440, RZ ;  /* 0x0000044008187810 */ /* 0x040fe40007ffe0ff */
[----:B------:R-:W-:Y:S02]  /*69d0*/  IADD3 R26, R8, 0x540, RZ ;  /* 0x00000540081a7810 */ /* 0x000fe40007ffe0ff */
[----:B------:R-:W-:-:S02]  /*69e0*/  R2UR UR10, R24 ;  /* 0x00000000180a72ca */ /* 0x000fc400000e0000 */
[----:B------:R-:W-:Y:S02]  /*69f0*/  R2UR UR11, R25 ;  /* 0x00000000190b72ca */ /* 0x000fe400000e0000 */
[----:B------:R-:W-:Y:S02]  /*6a00*/  IADD3 R24, R8, 0x640, RZ ;  /* 0x0000064008187810 */ /* 0x000fe40007ffe0ff */
[----:B------:R-:W-:Y:S02]  /*6a10*/  MOV R27, 0x80000020 ;  /* 0x80000020001b7802 */ /* 0x000fe40000000f00 */
[----:B------:R-:W-:Y:S02]  /*6a20*/  MOV R25, 0x80000020 ;  /* 0x8000002000197802 */ /* 0x000fe40000000f00 */
[----:B------:R-:W-:Y:S02]  /*6a30*/  R2UR UR18, R26 ;  /* 0x000000001a1272ca */ /* 0x000fe400000e0000 */
[----:B------:R-:W-:-:S02]  /*6a40*/  R2UR UR19, R27 ;  /* 0x000000001b1372ca */ /* 0x000fc400000e0000 */
[----:B------:R-:W-:Y:S02]  /*6a50*/  R2UR UR22, R24 ;  /* 0x00000000181672ca */ /* 0x000fe400000e0000 */
[----:B------:R-:W-:Y:S02]  /*6a60*/  R2UR UR23, R25 ;  /* 0x00000000191772ca */ /* 0x000fe400000e0000 */
        /* <DEDUP_REMOVED lines=8> */
[----:B------:R-:W-:Y:S01]  /*6af0*/  SEL R9, R7, RZ, P2 ;  /* 0x000000ff07097207 */ /* 0x000fe20001000000 */
[----:B------:R-:W-:Y:S01]  /*6b00*/  FADD R35, R36, R35 ;  /* 0x0000002324237221 */ /* 0x000fe20000000000 */
[----:B------:R-:W-:Y:S01]  /*6b10*/  WARPGROUP.ARRIVE ;  /* 0x00000000000079c5 */ /* 0x000fe20000000000 */
[----:B------:R-:W-:Y:S01]  /*6b20*/  FADD R37, R40, R37 ;  /* 0x0000002528257221 */ /* 0x000fe20000000000 */
[----:B------:R-:W-:Y:S01]  /*6b30*/  LEA R7, R9, R10, 0x3 ;  /* 0x0000000a09077211 */ /* 0x000fe200078e18ff */
[----:B------:R-:W-:-:S02]  /*6b40*/  FADD R38, R35, R38 ;  /* 0x0000002623267221 */ /* 0x000fc40000000000 */
[----:B------:R-:W-:Y:S01]  /*6b50*/  FADD R44, R37, R44 ;  /* 0x0000002c252c7221 */ /* 0x000fe20000000000 */
[----:B------:R-:W-:Y:S01]  /*6b60*/  HGMMA.64x32x16.F32.BF16 R152, R24, gdesc[UR40].tnspB, R152, gsb0 ;  /* 0x4060002818987df0 */ /* 0x000fe20008001898 */
[----:B------:R-:W-:Y:S02]  /*6b70*/  PRMT R7, RZ, 0x654, R7 ;  /* 0x00000654ff077816 */ /* 0x000fe40000000007 */
[----:B------:R-:W-:Y:S02]  /*6b80*/  WARPGROUP.DEPBAR.LE gsb0, 0x0 ;  /* 0x00008000000079c5 */ /* 0x000fe40000010000 */
[----:B------:R-:W-:-:S06]  /*6b90*/  WARPGROUP.ARRIVE ;  /* 0x00000000000079c5 */ /* 0x000fcc0000000000 */
[----:B------:R-:W-:Y:S03]  /*6ba0*/  HGMMA.64x32x16.F32.BF16 R136, R24, gdesc[UR44].tnspB, R136, gsb0 ;  /* 0x4060002c18887df0 */ /* 0x000fe60008001888 */
        /* <DEDUP_REMOVED lines=8> */
[----:B------:R-:W-:Y:S01]  /*6c30*/  HGMMA.64x32x16.F32.BF16 R88, R24, gdesc[UR8].tnspB, R88, gsb0 ;  /* 0x4060000818587df0 */ /* 0x000fe20008001858 */
[----:B------:R-:W-:Y:S02]  /*6c40*/  R2UR UR10, R194 ;  /* 0x00000000c20a72ca */ /* 0x000fe400000e0000 */
[----:B------:R-:W-:Y:S01]  /*6c50*/  R2UR UR11, R195 ;  /* 0x00000000c30b72ca */ /* 0x000fe200000e0000 */
[----:B------:R-:W1:Y:S02]  /*6c60*/  MUFU.EX2 R194, R189 ;  /* 0x000000bd00c27308 */ /* 0x000e640000000800 */
[----:B-1----:R-:W-:Y:S01]  /*6c70*/  @!P6 FMUL R194, R194, R194 ;  /* 0x000000c2c2c2e220 */ /* 0x002fe20000400000 */
[----:B------:R-:W-:-:S13]  /*6c80*/  FSETP.GEU.AND P6, PT, R55, -126, PT ;  /* 0xc2fc00003700780b */ /* 0x000fda0003fce000 */
[----:B------:R-:W-:-:S06]  /*6c90*/  @!P6 FMUL R55, R55, 0.5 ;  /* 0x3f0000003737e820 */ /* 0x000fcc0000400000 */
[----:B------:R-:W1:Y:S01]  /*6ca0*/  MUFU.EX2 R55, R55 ;  /* 0x0000003700377308 */ /* 0x000e620000000800 */
[----:B------:R-:W-:Y:S02]  /*6cb0*/  WARPGROUP.DEPBAR.LE gsb0, 0x0 ;  /* 0x00008000000079c5 */ /* 0x000fe40000010000 */
[----:B------:R-:W-:-:S06]  /*6cc0*/  WARPGROUP.ARRIVE ;  /* 0x00000000000079c5 */ /* 0x000fcc0000000000 */
[----:B------:R-:W-:Y:S01]  /*6cd0*/  HGMMA.64x32x16.F32.BF16 R72, R24, gdesc[UR16].tnspB, R72, gsb0 ;  /* 0x4060001018487df0 */ /* 0x000fe20008001848 */
[----:B-1----:R-:W-:Y:S02]  /*6ce0*/  @!P6 FMUL R55, R55, R55 ;  /* 0x000000373737e220 */ /* 0x002fe40000400000 */
[----:B------:R-:W-:Y:S02]  /*6cf0*/  WARPGROUP.DEPBAR.LE gsb0, 0x0 ;  /* 0x00008000000079c5 */ /* 0x000fe40000010000 */
[----:B------:R-:W-:-:S06]  /*6d00*/  WARPGROUP.ARRIVE ;  /* 0x00000000000079c5 */ /* 0x000fcc0000000000 */
[----:B------:R-:W-:Y:S03]  /*6d10*/  HGMMA.64x32x16.F32.BF16 R56, R24, gdesc[UR20].tnspB, R56, gsb0 ;  /* 0x4060001418387df0 */ /* 0x000fe60008001838 */
[----:B------:R-:W-:Y:S02]  /*6d20*/  WARPGROUP.DEPBAR.LE gsb0, 0x0 ;  /* 0x00008000000079c5 */ /* 0x000fe40000010000 */
[----:B------:R-:W-:Y:S02]  /*6d30*/  IADD3 R24, R8, 0x380, RZ ;  /* 0x0000038008187810 */ /* 0x000fe40007ffe0ff */
[----:B------:R-:W-:Y:S02]  /*6d40*/  MOV R25, 0x80000020 ;  /* 0x8000002000197802 */ /* 0x000fe40000000f00 */
[----:B------:R-:W-:Y:S02]  /*6d50*/  R2UR UR18, R24 ;  /* 0x00000000181272ca */ /* 0x000fe400000e0000 */
[----:B------:R-:W-:-:S02]  /*6d60*/  R2UR UR19, R25 ;  /* 0x00000000191372ca */ /* 0x000fc400000e0000 */
[C---:B------:R-:W-:Y:S02]  /*6d70*/  IADD3 R26, R8.reuse, 0x480, RZ ;  /* 0x00000480081a7810 */ /* 0x040fe40007ffe0ff */
        /* <DEDUP_REMOVED lines=14> */
[----:B------:R-:W-:-:S02]  /*6e60*/  FADD R190, R41, R190 ;  /* 0x000000be29be7221 */ /* 0x000fc40000000000 */
[----:B------:R-:W-:Y:S01]  /*6e70*/  FADD R43, R42, R43 ;  /* 0x0000002b2a2b7221 */ /* 0x000fe20000000000 */
[----:B------:R-:W-:Y:S01]  /*6e80*/  WARPGROUP.ARRIVE ;  /* 0x00000000000079c5 */ /* 0x000fe20000000000 */
[----:B------:R-:W-:Y:S02]  /*6e90*/  FADD R45, R190, R45 ;  /* 0x0000002dbe2d7221 */ /* 0x000fe40000000000 */
[----:B------:R-:W-:Y:S02]  /*6ea0*/  FADD R43, R43, R46 ;  /* 0x0000002e2b2b7221 */ /* 0x000fe40000000000 */
[----:B------:R-:W-:Y:S01]  /*6eb0*/  FADD R45, R45, R192 ;  /* 0x000000c02d2d7221 */ /* 0x000fe20000000000 */
[----:B------:R-:W-:Y:S01]  /*6ec0*/  HGMMA.64x32x16.F32.BF16 R152, R24, gdesc[UR4].tnspB, R152, gsb0 ;  /* 0x4060000418987df0 */ /* 0x000fe20008001898 */
[----:B------:R-:W-:Y:S02]  /*6ed0*/  R2UR UR6, R50 ;  /* 0x00000000320672ca */ /* 0x000fe400000e0000 */
[----:B------:R-:W-:Y:S01]  /*6ee0*/  R2UR UR7, R51 ;  /* 0x00000000330772ca */ /* 0x000fe200000e0000 */
[----:B------:R-:W-:-:S04]  /*6ef0*/  FADD R45, R45, R194 ;  /* 0x000000c22d2d7221 */ /* 0x000fc80000000000 */
[----:B------:R-:W-:-:S04]  /*6f00*/  FADD R45, R45, R191 ;  /* 0x000000bf2d2d7221 */ /* 0x000fc80000000000 */
[----:B------:R-:W-:Y:S01]  /*6f10*/  FADD R45, R45, R54 ;  /* 0x000000362d2d7221 */ /* 0x000fe20000000000 */
        /* <DEDUP_REMOVED lines=19> */
[----:B------:R-:W-:Y:S02]  /*7050*/  R2UR UR7, R13 ;  /* 0x000000000d0772ca */ /* 0x000fe400000e0000 */
[----:B------:R-:W-:Y:S02]  /*7060*/  IADD3 R12, R8, 0x2c0, RZ ;  /* 0x000002c0080c7810 */ /* 0x000fe40007ffe0ff */
[----:B------:R-:W-:Y:S02]  /*7070*/  MOV R13, 0x80000020 ;  /* 0x80000020000d7802 */ /* 0x000fe40000000f00 */
[----:B------:R-:W-:Y:S01]  /*7080*/  R2UR UR18, R12 ;  /* 0x000000000c1272ca */ /* 0x000fe200000e0000 */
[----:B------:R-:W-:Y:S01]  /*7090*/  VIADD R12, R8, 0x4c0 ;  /* 0x000004c0080c7836 */ /* 0x000fe20000000000 */
[----:B------:R-:W-:-:S02]  /*70a0*/  R2UR UR19, R13 ;  /* 0x000000000d1372ca */ /* 0x000fc400000e0000 */
[----:B------:R-:W-:Y:S02]  /*70b0*/  MOV R13, 0x80000020 ;  /* 0x80000020000d7802 */ /* 0x000fe40000000f00 */
[----:B------:R-:W-:Y:S01]  /*70c0*/  R2UR UR26, R12 ;  /* 0x000000000c1a72ca */ /* 0x000fe200000e0000 */
[----:B------:R-:W-:Y:S01]  /*70d0*/  FADD R12, R45, R55 ;  /* 0x000000372d0c7221 */ /* 0x000fe20000000000 */
[----:B------:R-:W-:Y:S01]  /*70e0*/  R2UR UR27, R13 ;  /* 0x000000000d1b72ca */ /* 0x000fe200000e0000 */
[----:B------:R-:W-:Y:S02]  /*70f0*/  WARPGROUP.DEPBAR.LE gsb0, 0x0 ;  /* 0x00008000000079c5 */ /* 0x000fe40000010000 */
[----:B------:R-:W-:Y:S01]  /*7100*/  IADD3 R24, R8, 0x1c0, RZ ;  /* 0x000001c008187810 */ /* 0x000fe20007ffe0ff */
[----:B------:R-:W-:Y:S01]  /*7110*/  IMAD.MOV.U32 R27, RZ, RZ, -0x7fffffe0 ;  /* 0x80000020ff1b7424 */ /* 0x000fe200078e00ff */
[----:B------:R-:W-:Y:S02]  /*7120*/  MOV R25, 0x80000020 ;  /* 0x8000002000197802 */ /* 0x000fe40000000f00 */
[----:B------:R-:W-:-:S02]  /*7130*/  R2UR UR10, R24 ;  /* 0x00000000180a72ca */ /* 0x000fc400000e0000 */
[----:B------:R-:W-:Y:S02]  /*7140*/  R2UR UR11, R25 ;  /* 0x00000000190b72ca */ /* 0x000fe400000e0000 */
[----:B------:R-:W-:Y:S02]  /*7150*/  IADD3 R24, R8, 0x3c0, RZ ;  /* 0x000003c008187810 */ /* 0x000fe40007ffe0ff */
[----:B------:R-:W-:Y:S02]  /*7160*/  MOV R25, 0x80000020 ;  /* 0x8000002000197802 */ /* 0x000fe40000000f00 */
[----:B------:R-:W-:Y:S02]  /*7170*/  R2UR UR22, R24 ;  /* 0x00000000181672ca */ /* 0x000fe400000e0000 */
[----:B------:R-:W-:Y:S02]  /*7180*/  R2UR UR23, R25 ;  /* 0x00000000191772ca */ /* 0x000fe400000e0000 */
[----:B------:R-:W-:-:S02]  /*7190*/  IADD3 R26, R8, 0x5c0, RZ ;  /* 0x000005c0081a7810 */ /* 0x000fc40007ffe0ff */
[----:B------:R-:W-:Y:S02]  /*71a0*/  IADD3 R24, R8, 0x6c0, RZ ;  /* 0x000006c008187810 */ /* 0x000fe40007ffe0ff */
[----:B------:R-:W-:Y:S02]  /*71b0*/  MOV R25, 0x80000020 ;  /* 0x8000002000197802 */ /* 0x000fe40000000f00 */
[----:B------:R-:W-:Y:S02]  /*71c0*/  R2UR UR34, R26 ;  /* 0x000000001a2272ca */ /* 0x000fe400000e0000 */
[----:B------:R-:W-:Y:S02]  /*71d0*/  R2UR UR35, R27 ;  /* 0x000000001b2372ca */ /* 0x000fe400000e0000 */
[----:B------:R-:W-:Y:S02]  /*71e0*/  R2UR UR38, R24 ;  /* 0x00000000182672ca */ /* 0x000fe400000e0000 */
[----:B------:R-:W-:-:S02]  /*71f0*/  R2UR UR39, R25 ;  /* 0x00000000192772ca */ /* 0x000fc400000e0000 */
[----:B------:R-:W-:Y:S01]  /*7200*/  F2FP.BF16.F32.PACK_AB R24, R49, R48 ;  /* 0x000000303118723e */ /* 0x000fe200000010ff */
[----:B------:R-:W-:Y:S01]  /*7210*/  FADD R48, R43, R48 ;  /* 0x000000302b307221 */ /* 0x000fe20000000000 */
[----:B------:R-:W-:Y:S02]  /*7220*/  F2FP.BF16.F32.PACK_AB R25, R191, R194 ;  /* 0x000000c2bf19723e */ /* 0x000fe400000010ff */
[----:B------:R-:W-:Y:S01]  /*7230*/  F2FP.BF16.F32.PACK_AB R26, R53, R47 ;  /* 0x0000002f351a723e */ /* 0x000fe200000010ff */
[----:B------:R-:W-:Y:S01]  /*7240*/  FADD R48, R48, R49 ;  /* 0x0000003130307221 */ /* 0x000fe20000000000 */
[----:B------:R-:W-:-:S03]  /*7250*/  F2FP.BF16.F32.PACK_AB R27, R55, R54 ;  /* 0x00000036371b723e */ /* 0x000fc600000010ff */
[----:B------:R-:W-:Y:S01]  /*7260*/  FADD R48, R48, R47 ;  /* 0x0000002f30307221 */ /* 0x000fe20000000000 */
[----:B------:R-:W-:-:S03]  /*7270*/  WARPGROUP.ARRIVE ;  /* 0x00000000000079c5 */ /* 0x000fc60000000000 */
[----:B------:R-:W-:-:S03]  /*7280*/  FADD R13, R48, R53 ;  /* 0x00000035300d7221 */ /* 0x000fc60000000000 */
        /* <DEDUP_REMOVED lines=20> */
[----:B------:R1:W-:Y:S01]  /*73d0*/  SYNCS.ARRIVE.TRANS64.RED.A1T0 RZ, [R7+URZ], RZ ;  /* 0x000000ff07ff79a7 */ /* 0x0003e2000810043f */
[----:B------:R-:W-:Y:S05]  /*73e0*/  @P1 BRA `(.L_x_32) ;  /* 0x0000000400181947 */ /* 0x000fea0003800000 */
[----:B------:R-:W-:Y:S01]  /*73f0*/  ISETP.LT.OR P1, PT, R188, 0x1, !P0 ;  /* 0x00000001bc00780c */ /* 0x000fe20004721670 */
[----:B------:R-:W-:-:S12]  /*7400*/  BSSY B0, `(.L_x_33) ;  /* 0x0000043000007945 */ /* 0x000fd80003800000 */
[----:B------:R-:W-:Y:S05]  /*7410*/  @P1 BRA `(.L_x_34) ;  /* 0x0000000400041947 */ /* 0x000fea0003800000 */
[----:B-1----:R-:W-:Y:S02]  /*7420*/  LEA R7, R5, R16, 0x3 ;  /* 0x0000001005077211 */ /* 0x002fe400078e18ff */
[----:B------:R-:W-:Y:S02]  /*7430*/  SHF.L.U32 R8, R4, 0x1f, RZ ;  /* 0x0000001f04087819 */ /* 0x000fe400000006ff */
[----:B------:R-:W-:Y:S02]  /*7440*/  ISETP.NE.AND P2, PT, R17, RZ, PT ;  /* 0x000000ff1100720c */ /* 0x000fe40003f45270 */
[----:B------:R-:W1:Y:S02]  /*7450*/  SYNCS.PHASECHK.TRANS64.TRYWAIT P1, [R7+URZ+0x23020], R8 ;  /* 0x02302008070075a7 */ /* 0x000e64000802017f */
[----:B-1----:R-:W-:Y:S09]  /*7460*/  @!P1 BRA `(.L_x_35) ;  /* 0x0000002c00e09947 */ /* 0x002ff20003800000 */
.L_x_80:
[----:B------:R-:W-:Y:S05]  /*7470*/  @P2 BRA `(.L_x_36) ;  /* 0x0000000000142947 */ /* 0x000fea0003800000 */
[----:B------:R-:W-:Y:S01]  /*7480*/  LOP3.LUT P1, RZ, R18, 0x1f, RZ, 0xc0, !PT ;  /* 0x0000001f12ff7812 */ /* 0x000fe2000782c0ff */
[----:B-1----:R-:W-:-:S04]  /*7490*/  IMAD.MOV.U32 R8, RZ, RZ, 0x7000 ;  /* 0x00007000ff087424 */ /* 0x002fc800078e00ff */
[----:B------:R2:W-:Y:S08]  /*74a0*/  SYNCS.ARRIVE.TRANS64 RZ, [R7+URZ+0x23000], R8 ;  /* 0x0230000807ff79a7 */ /* 0x0005f0000800003f */
[----:B------:R-:W-:Y:S05]  /*74b0*/  @!P1 BRA `(.L_x_36) ;  /* 0x0000000000049947 */ /* 0x000fea0003800000 */
[----:B------:R-:W-:Y:S01]  /*74c0*/  BPT.TRAP 0x1 ;  /* 0x000000040000795c */ /* 0x000fe20000300000 */
.L_x_36:
        /* <DEDUP_REMOVED lines=15> */
[C---:B------:R-:W-:Y:S01]  /*75c0*/  ISETP.NE.AND P1, PT, R5.reuse, 0x4, PT ;  /* 0x000000040500780c */ /* 0x040fe20003f25270 */
[----:B------:R-:W-:Y:S01]  /*75d0*/  UIADD3 UR41, UR41, 0x23000, URZ ;  /* 0x0002300029297890 */ /* 0x000fe2000fffe03f */
[----:B------:R-:W-:Y:S01]  /*75e0*/  IADD3 R2, R2, 0x1, RZ ;  /* 0x0000000102027810 */ /* 0x000fe20007ffe0ff */
        /* <DEDUP_REMOVED lines=36> */
.L_x_34:
[----:B------:R-:W-:Y:S05]  /*7830*/  BSYNC B0 ;  /* 0x0000000000007941 */ /* 0x000fea0003800000 */
.L_x_33:
[----:B------:R-:W-:-:S07]  /*7840*/  IADD3 R188, R188, -0x1, RZ ;  /* 0xffffffffbcbc7810 */ /* 0x000fce0007ffe0ff */
.L_x_32:
[----:B------:R-:W-:Y:S01]  /*7850*/  ISETP.GT.AND P3, PT, R11, 0x2, PT ;  /* 0x000000020b00780c */ /* 0x000fe20003f64270 */
[----:B-1----:R-:W-:Y:S01]  /*7860*/  VIADD R7, R9, 0x1 ;  /* 0x0000000109077836 */ /* 0x002fe20000000000 */
[----:B------:R-:W-:Y:S02]  /*7870*/  IADD3 R15, R15, 0x1, RZ ;  /* 0x000000010f0f7810 */ /* 0x000fe40007ffe0ff */
[----:B------:R-:W-:Y:S02]  /*7880*/  IADD3 R11, R11, -0x1, RZ ;  /* 0xffffffff0b0b7810 */ /* 0x000fe40007ffe0ff */
[----:B------:R-:W-:Y:S02]  /*7890*/  ISETP.NE.AND P1, PT, R15, 0x4, PT ;  /* 0x000000040f00780c */ /* 0x000fe40003f25270 */
[----:B------:R-:W-:Y:S02]  /*78a0*/  ISETP.NE.AND P2, PT, R7, 0x4, PT ;  /* 0x000000040700780c */ /* 0x000fe40003f45270 */
[----:B------:R-:W-:-:S02]  /*78b0*/  SEL R9, RZ, 0x1, P1 ;  /* 0x00000001ff097807 */ /* 0x000fc40000800000 */
[----:B------:R-:W-:Y:S02]  /*78c0*/  MOV R19, R3 ;  /* 0x0000000300137202 */ /* 0x000fe40000000f00 */
[----:B------:R-:W-:Y:S02]  /*78d0*/  LOP3.LUT R14, R14, R9, RZ, 0x3c, !PT ;  /* 0x000000090e0e7212 */ /* 0x000fe400078e3cff */
[----:B------:R-:W-:Y:S02]  /*78e0*/  MOV R9, R6 ;  /* 0x0000000600097202 */ /* 0x000fe40000000f00 */
[----:B------:R-:W-:Y:S02]  /*78f0*/  SEL R15, R15, RZ, P1 ;  /* 0x000000ff0f0f7207 */ /* 0x000fe40000800000 */
[----:B------:R-:W-:Y:S01]  /*7900*/  SEL R7, R7, RZ, P2 ;  /* 0x000000ff07077207 */ /* 0x000fe20001000000 */
[----:B------:R-:W-:Y:S06]  /*7910*/  @P3 BRA `(.L_x_37) ;  /* 0xffffffc8006c3947 */ /* 0x000fec000383ffff */
.L_x_24:
[----:B------:R-:W-:Y:S05]  /*7920*/  WARPSYNC.ALL ;  /* 0x0000000000007948 */ /* 0x000fea0003800000 */
[----:B------:R-:W1:Y:S01]  /*7930*/  SHFL.BFLY PT, R0, R13, 0x1, 0x1f ;  /* 0x0c201f000d007f89 */ /* 0x000e6200000e0000 */
[----:B------:R-:W-:Y:S01]  /*7940*/  BSSY B0, `(.L_x_38) ;  /* 0x0000023000007945 */ /* 0x000fe20003800000 */
[----:B------:R-:W-:Y:S01]  /*7950*/  IMAD.MOV.U32 R10, RZ, RZ, 0x3f800000 ;  /* 0x3f800000ff0a7424 */ /* 0x000fe200078e00ff */
[----:B------:R-:W-:Y:S01]  /*7960*/  MOV R4, 0x3f800000 ;  /* 0x3f80000000047802 */ /* 0x000fe20000000f00 */
[----:B------:R-:W2:Y:S01]  /*7970*/  SHFL.BFLY PT, R5, R12, 0x1, 0x1f ;  /* 0x0c201f000c057f89 */ /* 0x000ea200000e0000 */
[----:B------:R-:W-:Y:S01]  /*7980*/  MOV R8, 0x7f800000 ;  /* 0x7f80000000087802 */ /* 0x000fe20000000f00 */
[----:B-1----:R-:W-:Y:S01]  /*7990*/  FADD R0, R0, R13 ;  /* 0x0000000d00007221 */ /* 0x002fe20000000000 */
[----:B--2---:R-:W-:-:S04]  /*79a0*/  FADD R15, R5, R12 ;  /* 0x0000000c050f7221 */ /* 0x004fc80000000000 */
[----:B------:R-:W1:Y:S04]  /*79b0*/  SHFL.BFLY PT, R7, R0, 0x2, 0x1f ;  /* 0x0c401f0000077f89 */ /* 0x000e6800000e0000 */
[----:B------:R-:W2:Y:S01]  /*79c0*/  SHFL.BFLY PT, R24, R15, 0x2, 0x1f ;  /* 0x0c401f000f187f89 */ /* 0x000ea200000e0000 */
[C---:B-1----:R-:W-:Y:S01]  /*79d0*/  FSETP.NE.AND P0, PT, R0.reuse, -R7, PT ;  /* 0x800000070000720b */ /* 0x042fe20003f05000 */
[----:B------:R-:W-:Y:S01]  /*79e0*/  FADD R2, R0, R7 ;  /* 0x0000000700027221 */ /* 0x000fe20000000000 */
[----:B------:R-:W-:Y:S01]  /*79f0*/  MOV R7, 0x7f800000 ;  /* 0x7f80000000077802 */ /* 0x000fe20000000f00 */
[----:B--2---:R-:W-:-:S10]  /*7a00*/  FADD R9, R15, R24 ;  /* 0x000000180f097221 */ /* 0x004fd40000000000 */
[----:B------:R-:W-:Y:S05]  /*7a10*/  @!P0 BRA `(.L_x_39) ;  /* 0x0000000000548947 */ /* 0x000fea0003800000 */
[----:B------:R-:W-:Y:S01]  /*7a20*/  IADD3 R0, R2, 0x1800000, RZ ;  /* 0x0180000002007810 */ /* 0x000fe20007ffe0ff */
[----:B------:R-:W-:Y:S03]  /*7a30*/  BSSY B1, `(.L_x_40) ;  /* 0x000000c000017945 */ /* 0x000fe60003800000 */
[----:B------:R-:W-:-:S04]  /*7a40*/  LOP3.LUT R0, R0, 0x7f800000, RZ, 0xc0, !PT ;  /* 0x7f80000000007812 */ /* 0x000fc800078ec0ff */
[----:B------:R-:W-:-:S13]  /*7a50*/  ISETP.GT.U32.AND P0, PT, R0, 0x1ffffff, PT ;  /* 0x01ffffff0000780c */ /* 0x000fda0003f04070 */
[----:B------:R-:W-:Y:S05]  /*7a60*/  @P0 BRA `(.L_x_41) ;  /* 0x0000000000100947 */ /* 0x000fea0003800000 */
[----:B------:R-:W-:-:S07]  /*7a70*/  MOV R14, 0x7a90 ;  /* 0x00007a90000e7802 */ /* 0x000fce0000000f00 */
[----:B------:R-:W-:Y:S05]  /*7a80*/  CALL.REL.NOINC `($__internal_0_$__cuda_sm20_rcp_rn_f32_slowpath) ;  /* 0x00000028006c7944 */ /* 0x000fea0003c00000 */
[----:B------:R-:W-:Y:S01]  /*7a90*/  MOV R4, R0 ;  /* 0x0000000000047202 */ /* 0x000fe20000000f00 */
[----:B------:R-:W-:Y:S06]  /*7aa0*/  BRA `(.L_x_42) ;  /* 0x0000000000107947 */ /* 0x000fec0003800000 */
.L_x_41:
[----:B------:R-:W1:Y:S02]  /*7ab0*/  MUFU.RCP R5, R2 ;  /* 0x0000000200057308 */ /* 0x000e640000001000 */
[----:B-1----:R-:W-:-:S04]  /*7ac0*/  FFMA R0, R2, R5, -1 ;  /* 0xbf80000002007423 */ /* 0x002fc80000000005 */
[----:B------:R-:W-:-:S04]  /*7ad0*/  FADD.FTZ R0, -R0, -RZ ;  /* 0x800000ff00007221 */ /* 0x000fc80000010100 */
[----:B------:R-:W-:-:S07]  /*7ae0*/  FFMA R4, R5, R0, R5 ;  /* 0x0000000005047223 */ /* 0x000fce0000000005 */
.L_x_42:
[----:B------:R-:W-:Y:S05]  /*7af0*/  BSYNC B1 ;  /* 0x0000000000017941 */ /* 0x000fea0003800000 */
.L_x_40:
[----:B------:R-:W-:Y:S01]  /*7b00*/  FSETP.GEU.AND P0, PT, |R2|, 1.175494350822287508e-38, PT ;  /* 0x008000000200780b */ /* 0x000fe20003f0e200 */
[----:B------:R-:W-:-:S12]  /*7b10*/  ULDC UR6, c[0x0][0x600] ;  /* 0x0001800000067ab9 */ /* 0x000fd80000000800 */
[----:B------:R-:W-:-:S04]  /*7b20*/  @!P0 FMUL R2, R2, 16777216 ;  /* 0x4b80000002028820 */ /* 0x000fc80000400000 */
[----:B------:R-:W1:Y:S02]  /*7b30*/  MUFU.LG2 R0, R2 ;  /* 0x0000000200007308 */ /* 0x000e640000000c00 */
[----:B-1----:R-:W-:-:S04]  /*7b40*/  @!P0 FADD R0, R0, -24 ;  /* 0xc1c0000000008421 */ /* 0x002fc80000000000 */
[----:B------:R-:W-:-:S04]  /*7b50*/  FMUL R0, R0, 0.69314718246459960938 ;  /* 0x3f31721800007820 */ /* 0x000fc80000400000 */
[----:B------:R-:W-:-:S07]  /*7b60*/  FFMA R8, R3, UR6, R0 ;  /* 0x0000000603087c23 */ /* 0x000fce0008000000 */
.L_x_39:
[----:B------:R-:W-:Y:S05]  /*7b70*/  BSYNC B0 ;  /* 0x0000000000007941 */ /* 0x000fea0003800000 */
.L_x_38:
[----:B------:R-:W-:Y:S01]  /*7b80*/  FSETP.NE.AND P0, PT, R15, -R24, PT ;  /* 0x800000180f00720b */ /* 0x000fe20003f05000 */
[----:B------:R-:W-:Y:S01]  /*7b90*/  ULDC UR4, c[0x0][0x608] ;  /* 0x0001820000047ab9 */ /* 0x000fe20000000800 */
[----:B------:R-:W-:Y:S01]  /*7ba0*/  BSSY B0, `(.L_x_43) ;  /* 0x0000051000007945 */ /* 0x000fe20003800000 */
[----:B------:R-:W-:-:S04]  /*7bb0*/  FMUL R4, R4, UR4 ;  /* 0x0000000404047c20 */ /* 0x000fc80008400000 */
[-C--:B------:R-:W-:Y:S01]  /*7bc0*/  FMUL R152, R152, R4.reuse ;  /* 0x0000000498987220 */ /* 0x080fe20000400000 */
        /* <DEDUP_REMOVED lines=55> */
[----:B------:R-:W-:Y:S06]  /*7f40*/  @!P0 BRA `(.L_x_44) ;  /* 0x0000000000588947 */ /* 0x000fec0003800000 */
[----:B------:R-:W-:Y:S01]  /*7f50*/  VIADD R0, R9, 0x1800000 ;  /* 0x0180000009007836 */ /* 0x000fe20000000000 */
[----:B------:R-:W-:Y:S04]  /*7f60*/  BSSY B1, `(.L_x_45) ;  /* 0x000000d000017945 */ /* 0x000fe80003800000 */
[----:B------:R-:W-:-:S04]  /*7f70*/  LOP3.LUT R0, R0, 0x7f800000, RZ, 0xc0, !PT ;  /* 0x7f80000000007812 */ /* 0x000fc800078ec0ff */
[----:B------:R-:W-:-:S13]  /*7f80*/  ISETP.GT.U32.AND P0, PT, R0, 0x1ffffff, PT ;  /* 0x01ffffff0000780c */ /* 0x000fda0003f04070 */
[----:B------:R-:W-:Y:S05]  /*7f90*/  @P0 BRA `(.L_x_46) ;  /* 0x0000000000140947 */ /* 0x000fea0003800000 */
[----:B------:R-:W-:Y:S02]  /*7fa0*/  MOV R2, R9 ;  /* 0x0000000900027202 */ /* 0x000fe40000000f00 */
[----:B------:R-:W-:-:S07]  /*7fb0*/  MOV R14, 0x7fd0 ;  /* 0x00007fd0000e7802 */ /* 0x000fce0000000f00 */
[----:B------:R-:W-:Y:S05]  /*7fc0*/  CALL.REL.NOINC `($__internal_0_$__cuda_sm20_rcp_rn_f32_slowpath) ;  /* 0x00000024001c7944 */ /* 0x000fea0003c00000 */
[----:B------:R-:W-:Y:S01]  /*7fd0*/  MOV R10, R0 ;  /* 0x00000000000a7202 */ /* 0x000fe20000000f00 */
[----:B------:R-:W-:Y:S06]  /*7fe0*/  BRA `(.L_x_47) ;  /* 0x0000000000107947 */ /* 0x000fec0003800000 */
.L_x_46:
[----:B------:R-:W1:Y:S02]  /*7ff0*/  MUFU.RCP R10, R9 ;  /* 0x00000009000a7308 */ /* 0x000e640000001000 */
[----:B-1----:R-:W-:-:S04]  /*8000*/  FFMA R0, R9, R10, -1 ;  /* 0xbf80000009007423 */ /* 0x002fc8000000000a */
[----:B------:R-:W-:-:S04]  /*8010*/  FADD.FTZ R3, -R0, -RZ ;  /* 0x800000ff00037221 */ /* 0x000fc80000010100 */
[----:B------:R-:W-:-:S07]  /*8020*/  FFMA R10, R10, R3, R10 ;  /* 0x000000030a0a7223 */ /* 0x000fce000000000a */
.L_x_47:
[----:B------:R-:W-:Y:S05]  /*8030*/  BSYNC B1 ;  /* 0x0000000000017941 */ /* 0x000fea0003800000 */
.L_x_45:
[----:B------:R-:W-:Y:S01]  /*8040*/  FSETP.GEU.AND P0, PT, |R9|, 1.175494350822287508e-38, PT ;  /* 0x008000000900780b */ /* 0x000fe20003f0e200 */
[----:B------:R-:W-:-:S12]  /*8050*/  ULDC UR4, c[0x0][0x600] ;  /* 0x0001800000047ab9 */ /* 0x000fd80000000800 */
[----:B------:R-:W-:-:S04]  /*8060*/  @!P0 FMUL R9, R9, 16777216 ;  /* 0x4b80000009098820 */ /* 0x000fc80000400000 */
[----:B------:R-:W1:Y:S02]  /*8070*/  MUFU.LG2 R0, R9 ;  /* 0x0000000900007308 */ /* 0x000e640000000c00 */
[----:B-1----:R-:W-:-:S04]  /*8080*/  @!P0 FADD R0, R0, -24 ;  /* 0xc1c0000000008421 */ /* 0x002fc80000000000 */
[----:B------:R-:W-:-:S04]  /*8090*/  FMUL R7, R0, 0.69314718246459960938 ;  /* 0x3f31721800077820 */ /* 0x000fc80000400000 */
[----:B------:R-:W-:-:S07]  /*80a0*/  FFMA R7, R6, UR4, R7 ;  /* 0x0000000406077c23 */ /* 0x000fce0008000007 */
.L_x_44:
[----:B------:R-:W-:Y:S05]  /*80b0*/  BSYNC B0 ;  /* 0x0000000000007941 */ /* 0x000fea0003800000 */
.L_x_43:
[C---:B------:R-:W-:Y:S01]  /*80c0*/  LOP3.LUT P0, RZ, R18.reuse, 0x3, RZ, 0xc0, !PT ;  /* 0x0000000312ff7812 */ /* 0x040fe2000780c0ff */
[----:B------:R-:W-:Y:S01]  /*80d0*/  ULDC UR4, c[0x0][0x608] ;  /* 0x0001820000047ab9 */ /* 0x000fe20000000800 */
[----:B------:R-:W-:Y:S01]  /*80e0*/  LOP3.LUT R0, R18, 0x60, RZ, 0xc0, !PT ;  /* 0x0000006012007812 */ /* 0x000fe200078ec0ff */
[----:B------:R-:W-:Y:S01]  /*80f0*/  FMUL R10, R10, UR4 ;  /* 0x000000040a0a7c20 */ /* 0x000fe20008400000 */
[----:B------:R-:W-:Y:S01]  /*8100*/  ULDC.64 UR8, c[0x0][0x208] ;  /* 0x0000820000087ab9 */ /* 0x000fe20000000a00 */
[----:B------:R-:W-:Y:S01]  /*8110*/  BSSY B0, `(.L_x_48) ;  /* 0x0000040000007945 */ /* 0x000fe20003800000 */
[----:B------:R-:W-:Y:S01]  /*8120*/  SHF.R.U32.HI R23, RZ, 0x5, R0 ;  /* 0x00000005ff177819 */ /* 0x000fe20000011600 */
        /* <DEDUP_REMOVED lines=40> */
[----:B------:R-:W-:Y:S06]  /*83b0*/  @P0 BRA `(.L_x_49) ;  /* 0x0000000000540947 */ /* 0x000fec0003800000 */
[----:B------:R-:W1:Y:S01]  /*83c0*/  S2UR UR4, SR_CTAID.X ;  /* 0x00000000000479c3 */ /* 0x000e620000002500 */
[----:B------:R-:W-:Y:S02]  /*83d0*/  SHF.R.U32.HI R0, RZ, 0x2, R18 ;  /* 0x00000002ff007819 */ /* 0x000fe40000011612 */
[----:B------:R-:W-:Y:S02]  /*83e0*/  SHF.L.U32 R3, R23, 0x4, RZ ;  /* 0x0000000417037819 */ /* 0x000fe400000006ff */
[----:B------:R-:W-:-:S04]  /*83f0*/  LOP3.LUT R0, R0, 0x7, RZ, 0xc0, !PT ;  /* 0x0000000700007812 */ /* 0x000fc800078ec0ff */
[----:B------:R-:W-:Y:S01]  /*8400*/  LOP3.LUT R0, R3, 0xfffffff0, R0, 0xe2, !PT ;  /* 0xfffffff003007812 */ /* 0x000fe200078ee200 */
[----:B-1----:R-:W-:-:S03]  /*8410*/  USHF.L.U32 UR6, UR4, 0x6, URZ ;  /* 0x0000000604067899 */ /* 0x002fc6000800063f */
[----:B------:R-:W-:Y:S02]  /*8420*/  ULDC.64 UR4, c[0x0][0x688] ;  /* 0x0001a20000047ab9 */ /* 0x000fe40000000a00 */
[----:B------:R-:W-:Y:S02]  /*8430*/  UIMAD UR4, UR44, UR4, UR6 ;  /* 0x000000042c0472a4 */ /* 0x000fe4000f8e0206 */
[----:B------:R-:W-:Y:S02]  /*8440*/  LOP3.LUT R2, R0, UR6, RZ, 0xfc, !PT ;  /* 0x0000000600027c12 */ /* 0x000fe4000f8efcff */
[----:B------:R-:W-:Y:S02]  /*8450*/  UIMAD UR4, UR45, UR5, UR4 ;  /* 0x000000052d0472a4 */ /* 0x000fe4000f8e0204 */
[C---:B------:R-:W-:Y:S01]  /*8460*/  IADD3 R3, R2.reuse, 0x8, RZ ;  /* 0x0000000802037810 */ /* 0x040fe20007ffe0ff */
[----:B------:R-:W-:Y:S02]  /*8470*/  ULDC UR5, c[0x0][0x288] ;  /* 0x0000a20000057ab9 */ /* 0x000fe40000000800 */
[----:B------:R-:W-:-:S02]  /*8480*/  ISETP.GE.U32.AND P0, PT, R2, UR5, PT ;  /* 0x0000000502007c0c */ /* 0x000fc4000bf06070 */
[----:B------:R-:W-:Y:S02]  /*8490*/  IADD3 R0, P2, R0, UR4, RZ ;  /* 0x0000000400007c10 */ /* 0x000fe4000ff5e0ff */
[----:B------:R-:W-:Y:S01]  /*84a0*/  ISETP.GE.U32.AND P1, PT, R3, UR5, PT ;  /* 0x0000000503007c0c */ /* 0x000fe2000bf26070 */
[----:B------:R-:W-:Y:S02]  /*84b0*/  ULDC.64 UR4, c[0x0][0x680] ;  /* 0x0001a00000047ab9 */ /* 0x000fe40000000a00 */
[----:B------:R-:W-:Y:S01]  /*84c0*/  IMAD.X R3, RZ, RZ, RZ, P2 ;  /* 0x000000ffff037224 */ /* 0x000fe200010e06ff */
[----:B------:R-:W-:-:S04]  /*84d0*/  LEA R2, P2, R0, UR4, 0x2 ;  /* 0x0000000400027c11 */ /* 0x000fc8000f8410ff */
[----:B------:R-:W-:-:S05]  /*84e0*/  LEA.HI.X R3, R0, UR5, R3, 0x2, P2 ;  /* 0x0000000500037c11 */ /* 0x000fca00090f1403 */
[----:B------:R1:W-:Y:S04]  /*84f0*/  @!P0 STG.E desc[UR8][R2.64], R8 ;  /* 0x0000000802008986 */ /* 0x0003e8000c101908 */
[----:B------:R1:W-:Y:S02]  /*8500*/  @!P1 STG.E desc[UR8][R2.64+0x20], R7 ;  /* 0x0000200702009986 */ /* 0x0003e4000c101908 */
.L_x_49:
[----:B------:R-:W-:Y:S05]  /*8510*/  BSYNC B0 ;  /* 0x0000000000007941 */ /* 0x000fea0003800000 */
.L_x_48:
[----:B------:R-:W-:Y:S01]  /*8520*/  ULDC.64 UR4, c[0x0][0x730] ;  /* 0x0001cc0000047ab9 */ /* 0x000fe20000000a00 */
[-C--:B------:R-:W-:Y:S01]  /*8530*/  FMUL R74, R74, R10.reuse ;  /* 0x0000000a4a4a7220 */ /* 0x080fe20000400000 */
[----:B------:R-:W-:Y:S01]  /*8540*/  ISETP.NE.U32.AND P0, PT, RZ, UR4, PT ;  /* 0x00000004ff007c0c */ /* 0x000fe2000bf05070 */
[-C--:B------:R-:W-:Y:S01]  /*8550*/  FMUL R42, R75, R10.reuse ;  /* 0x0000000a4b2a7220 */ /* 0x080fe20000400000 */
[-C--:B------:R-:W-:Y:S01]  /*8560*/  FMUL R78, R78, R10.reuse ;  /* 0x0000000a4e4e7220 */ /* 0x080fe20000400000 */
[-C--:B------:R-:W-:Y:S01]  /*8570*/  FMUL R38, R79, R10.reuse ;  /* 0x0000000a4f267220 */ /* 0x080fe20000400000 */
[----:B------:R-:W-:Y:S01]  /*8580*/  ISETP.NE.AND.EX P0, PT, RZ, UR5, PT, P0 ;  /* 0x00000005ff007c0c */ /* 0x000fe2000bf05300 */
        /* <DEDUP_REMOVED lines=13> */
[----:B------:R-:W-:Y:S02]  /*8660*/  ULDC.64 UR4, c[0x0][0x728] ;  /* 0x0001ca0000047ab9 */ /* 0x000fe40000000a00 */
[----:B------:R-:W-:-:S04]  /*8670*/  ISETP.NE.U32.AND P0, PT, RZ, UR4, PT ;  /* 0x00000004ff007c0c */ /* 0x000fc8000bf05070 */
[----:B------:R-:W-:-:S13]  /*8680*/  ISETP.NE.AND.EX P0, PT, RZ, UR5, PT, P0 ;  /* 0x00000005ff007c0c */ /* 0x000fda000bf05300 */
[----:B------:R-:W-:Y:S05]  /*8690*/  @!P0 BRA `(.L_x_51) ;  /* 0x00000000000c8947 */ /* 0x000fea0003800000 */
[----:B-1----:R-:W1:Y:S02]  /*86a0*/  LDC.64 R2, c[0x0][0x728] ;  /* 0x0001ca00ff027b82 */ /* 0x002e640000000a00 */
[----:B-1----:R2:W5:Y:S01]  /*86b0*/  LDG.E R19, desc[UR8][R2.64] ;  /* 0x0000000802137981 */ /* 0x002562000c1e1900 */
[----:B------:R-:W-:Y:S05]  /*86c0*/  BRA `(.L_x_50) ;  /* 0x0000000000047947 */ /* 0x000fea0003800000 */
.L_x_51:
[----:B------:R-:W3:Y:S02]  /*86d0*/  LDC R19, c[0x0][0x720] ;  /* 0x0001c800ff137b82 */ /* 0x000ee40000000800 */
.L_x_50:
[----:B------:R-:W-:-:S04]  /*86e0*/  MOV R0, RZ ;  /* 0x000000ff00007202 */ /* 0x000fc80000000f00 */
[----:B------:R-:W-:-:S13]  /*86f0*/  LOP3.LUT P0, RZ, R0, 0x1bf, RZ, 0xc0, !PT ;  /* 0x000001bf00ff7812 */ /* 0x000fda000780c0ff */
[----:B------:R-:W-:Y:S05]  /*8700*/  @!P0 BRA `(.L_x_52) ;  /* 0x0000000000408947 */ /* 0x000fea0003800000 */
[----:B-12---:R-:W-:Y:S01]  /*8710*/  MOV R2, 0x0 ;  /* 0x0000000000027802 */ /* 0x006fe20000000f00 */
[----:B------:R-:W-:Y:S01]  /*8720*/  ULDC.64 UR4, c[0x4][0x70] ;  /* 0x01001c0000047ab9 */ /* 0x000fe20000000a00 */
[----:B------:R-:W-:Y:S01]  /*8730*/  ULDC.64 UR6, c[0x4][0x8] ;  /* 0x0100020000067ab9 */ /* 0x000fe20000000a00 */
[----:B------:R-:W-:Y:S01]  /*8740*/  MOV R4, UR4 ;  /* 0x0000000400047c02 */ /* 0x000fe20008000f00 */
[----:B------:R-:W-:Y:S01]  /*8750*/  IMAD.U32 R10, RZ, RZ, UR6 ;  /* 0x00000006ff0a7e24 */ /* 0x000fe2000f8e00ff */
[----:B------:R-:W-:Y:S01]  /*8760*/  MOV R5, UR5 ;  /* 0x0000000500057c02 */ /* 0x000fe20008000f00 */
[----:B------:R-:W1:Y:S01]  /*8770*/  LDC.64 R2, c[0x4][R2] ;  /* 0x0100000002027b82 */ /* 0x000e620000000a00 */
[----:B------:R-:W-:Y:S01]  /*8780*/  ULDC.64 UR4, c[0x4][0x78] ;  /* 0x01001e0000047ab9 */ /* 0x000fe20000000a00 */
[----:B------:R-:W-:Y:S02]  /*8790*/  MOV R11, UR7 ;  /* 0x00000007000b7c02 */ /* 0x000fe40008000f00 */
[----:B------:R-:W-:-:S02]  /*87a0*/  MOV R6, UR4 ;  /* 0x0000000400067c02 */ /* 0x000fc40008000f00 */
[----:B------:R-:W-:Y:S02]  /*87b0*/  MOV R7, UR5 ;  /* 0x0000000500077c02 */ /* 0x000fe40008000f00 */
[----:B------:R-:W-:Y:S02]  /*87c0*/  MOV R8, 0x70 ;  /* 0x0000007000087802 */ /* 0x000fe40000000f00 */
[----:B------:R-:W-:Y:S02]  /*87d0*/  MOV R12, 0x1 ;  /* 0x00000001000c7802 */ /* 0x000fe40000000f00 */
[----:B------:R-:W-:-:S07]  /*87e0*/  MOV R13, RZ ;  /* 0x000000ff000d7202 */ /* 0x000fce0000000f00 */
[----:B------:R-:W-:-:S07]  /*87f0*/  LEPC R20, `(.L_x_52) ;  /* 0x000000001014794e */ /* 0x000fce0000000000 */
[----:B-1-3-5:R-:W-:Y:S05]  /*8800*/  CALL.ABS.NOINC R2 ;  /* 0x0000000002007343 */ /* 0x02afea0003c00000 */
.L_x_52:
[----:B------:R-:W-:-:S13]  /*8810*/  LOP3.LUT P0, RZ, R16, 0x1bf, RZ, 0xc0, !PT ;  /* 0x000001bf10ff7812 */ /* 0x000fda000780c0ff */
[----:B------:R-:W-:Y:S05]  /*8820*/  @!P0 BRA `(.L_x_53) ;  /* 0x0000000000408947 */ /* 0x000fea0003800000 */
[----:B-12---:R-:W-:Y:S01]  /*8830*/  MOV R2, 0x0 ;  /* 0x0000000000027802 */ /* 0x006fe20000000f00 */
[----:B------:R-:W-:Y:S01]  /*8840*/  ULDC.64 UR4, c[0x4][0x70] ;  /* 0x01001c0000047ab9 */ /* 0x000fe20000000a00 */
[----:B------:R-:W-:Y:S01]  /*8850*/  ULDC.64 UR6, c[0x4][0x78] ;  /* 0x01001e0000067ab9 */ /* 0x000fe20000000a00 */
[----:B------:R-:W-:Y:S01]  /*8860*/  IMAD.U32 R4, RZ, RZ, UR4 ;  /* 0x00000004ff047e24 */ /* 0x000fe2000f8e00ff */
[----:B------:R-:W-:Y:S01]  /*8870*/  MOV R5, UR5 ;  /* 0x0000000500057c02 */ /* 0x000fe20008000f00 */
[----:B------:R-:W-:Y:S01]  /*8880*/  ULDC.64 UR4, c[0x4][0x10] ;  /* 0x0100040000047ab9 */ /* 0x000fe20000000a00 */
[----:B------:R-:W1:Y:S01]  /*8890*/  LDC.64 R2, c[0x4][R2] ;  /* 0x0100000002027b82 */ /* 0x000e620000000a00 */
[----:B------:R-:W-:Y:S01]  /*88a0*/  MOV R6, UR6 ;  /* 0x0000000600067c02 */ /* 0x000fe20008000f00 */
[----:B------:R-:W-:Y:S01]  /*88b0*/  IMAD.U32 R11, RZ, RZ, UR5 ;  /* 0x00000005ff0b7e24 */ /* 0x000fe2000f8e00ff */
[----:B------:R-:W-:Y:S02]  /*88c0*/  MOV R7, UR7 ;  /* 0x0000000700077c02 */ /* 0x000fe40008000f00 */
[----:B------:R-:W-:-:S02]  /*88d0*/  MOV R10, UR4 ;  /* 0x00000004000a7c02 */ /* 0x000fc40008000f00 */
[----:B------:R-:W-:Y:S02]  /*88e0*/  MOV R8, 0x70 ;  /* 0x0000007000087802 */ /* 0x000fe40000000f00 */
[----:B------:R-:W-:Y:S02]  /*88f0*/  MOV R12, 0x1 ;  /* 0x00000001000c7802 */ /* 0x000fe40000000f00 */
[----:B------:R-:W-:-:S07]  /*8900*/  MOV R13, RZ ;  /* 0x000000ff000d7202 */ /* 0x000fce0000000f00 */
[----:B------:R-:W-:-:S07]  /*8910*/  LEPC R20, `(.L_x_53) ;  /* 0x000000001014794e */ /* 0x000fce0000000000 */
[----:B-1-3-5:R-:W-:Y:S05]  /*8920*/  CALL.ABS.NOINC R2 ;  /* 0x0000000002007343 */ /* 0x02afea0003c00000 */
.L_x_53:
[----:B------:R-:W-:Y:S01]  /*8930*/  ULDC.64 UR4, c[0x0][0x730] ;  /* 0x0001cc0000047ab9 */ /* 0x000fe20000000a00 */
[----:B------:R-:W-:Y:S02]  /*8940*/  SHF.L.U32 R0, R18, 0x5, RZ ;  /* 0x0000000512007819 */ /* 0x000fe400000006ff */
[----:B------:R-:W-:Y:S02]  /*8950*/  ISETP.NE.U32.AND P0, PT, RZ, UR4, PT ;  /* 0x00000004ff007c0c */ /* 0x000fe4000bf05070 */
[----:B-12---:R-:W-:Y:S02]  /*8960*/  SHF.R.U32.HI R3, RZ, 0x1, R18 ;  /* 0x00000001ff037819 */ /* 0x006fe40000011612 */
[----:B------:R-:W-:Y:S02]  /*8970*/  ISETP.NE.AND.EX P0, PT, RZ, UR5, PT, P0 ;  /* 0x00000005ff007c0c */ /* 0x000fe4000bf05300 */
[C---:B------:R-:W-:Y:S02]  /*8980*/  LOP3.LUT R2, R0.reuse, 0xc0, RZ, 0xc0, !PT ;  /* 0x000000c000027812 */ /* 0x040fe400078ec0ff */
[----:B------:R-:W-:-:S02]  /*8990*/  LOP3.LUT R4, R0, 0x20, RZ, 0xc0, !PT ;  /* 0x0000002000047812 */ /* 0x000fc400078ec0ff */
[----:B------:R-:W-:Y:S01]  /*89a0*/  LOP3.LUT R2, R2, 0x8, R3, 0xf8, !PT ;  /* 0x0000000802027812 */ /* 0x000fe200078ef803 */
[----:B------:R-:W-:Y:S01]  /*89b0*/  IMAD.SHL.U32 R3, R18, 0x4, RZ ;  /* 0x0000000412037824 */ /* 0x000fe200078e00ff */
[----:B------:R-:W-:Y:S02]  /*89c0*/  IADD3 R17, R17, 0x1f, RZ ;  /* 0x0000001f11117810 */ /* 0x000fe40007ffe0ff */
[----:B------:R-:W-:Y:S02]  /*89d0*/  LEA R4, R23, R4, 0x9 ;  /* 0x0000000417047211 */ /* 0x000fe400078e48ff */
[----:B------:R-:W-:Y:S01]  /*89e0*/  LOP3.LUT R3, R2, 0x18, R3, 0x78, !PT ;  /* 0x0000001802037812 */ /* 0x000fe200078e7803 */
[----:B---3-5:R-:W1:Y:S01]  /*89f0*/  @P0 LDC R19, c[0x0][0x720] ;  /* 0x0001c800ff130b82 */ /* 0x028e620000000800 */
[----:B------:R-:W-:Y:S02]  /*8a00*/  LOP3.LUT R0, R0, 0x100, RZ, 0xc0, !PT ;  /* 0x0000010000007812 */ /* 0x000fe400078ec0ff */
[----:B------:R-:W-:-:S02]  /*8a10*/  ISETP.GT.U32.AND P1, PT, R17, 0x3e, PT ;  /* 0x0000003e1100780c */ /* 0x000fc40003f24070 */
[----:B------:R-:W-:Y:S02]  /*8a20*/  IADD3 R3, R3, R4, R0 ;  /* 0x0000000403037210 */ /* 0x000fe40007ffe000 */
[----:B------:R-:W-:Y:S02]  /*8a30*/  LOP3.LUT P0, RZ, R18, 0x4, RZ, 0xc0, !PT ;  /* 0x0000000412ff7812 */ /* 0x000fe4000780c0ff */
[----:B------:R-:W-:Y:S01]  /*8a40*/  LEA R3, R3, R16, 0x1 ;  /* 0x0000001003037211 */ /* 0x000fe200078e08ff */
[-C--:B-1----:R-:W-:Y:S01]  /*8a50*/  FMUL R5, R154, R19.reuse ;  /* 0x000000139a057220 */ /* 0x082fe20000400000 */
        /* <DEDUP_REMOVED lines=15> */
[----:B------:R-:W-:Y:S01]  /*8b50*/  F2FP.BF16.F32.PACK_AB R5, R0, R5 ;  /* 0x000000050005723e */ /* 0x000fe200000010ff */
[-C--:B------:R-:W-:Y:S01]  /*8b60*/  FMUL R54, R122, R19.reuse ;  /* 0x000000137a367220 */ /* 0x080fe20000400000 */
[----:B------:R-:W-:Y:S01]  /*8b70*/  MOV R0, 0x10 ;  /* 0x0000001000007802 */ /* 0x000fe20000000f00 */
        /* <DEDUP_REMOVED lines=96> */
[----:B------:R-:W-:Y:S01]  /*9180*/  VIADD R19, R3, 0x1000 ;  /* 0x0000100003137836 */ /* 0x000fe20000000000 */
[----:B------:R-:W-:-:S02]  /*9190*/  F2FP.BF16.F32.PACK_AB R4, R153, R4 ;  /* 0x000000049904723e */ /* 0x000fc400000010ff */
[----:B------:R-:W-:Y:S02]  /*91a0*/  F2FP.BF16.F32.PACK_AB R6, R157, R6 ;  /* 0x000000069d06723e */ /* 0x000fe400000010ff */
[----:B------:R-:W-:Y:S02]  /*91b0*/  F2FP.BF16.F32.PACK_AB R7, R2, R7 ;  /* 0x000000070207723e */ /* 0x000fe400000010ff */
[----:B------:R-:W-:Y:S02]  /*91c0*/  F2FP.BF16.F32.PACK_AB R8, R161, R8 ;  /* 0x00000008a108723e */ /* 0x000fe400000010ff */
[----:B------:R-:W-:Y:S02]  /*91d0*/  F2FP.BF16.F32.PACK_AB R10, R165, R164 ;  /* 0x000000a4a50a723e */ /* 0x000fe400000010ff */
[----:B------:R-:W-:Y:S02]  /*91e0*/  F2FP.BF16.F32.PACK_AB R11, R12, R11 ;  /* 0x0000000b0c0b723e */ /* 0x000fe400000010ff */
[----:B------:R-:W-:Y:S01]  /*91f0*/  SEL R0, R0, 0xfffffff0, !P0 ;  /* 0xfffffff000007807 */ /* 0x000fe20004000000 */
[----:B------:R-:W-:Y:S06]  /*9200*/  @P1 BRA `(.L_x_54) ;  /* 0x0000000000041947 */ /* 0x000fec0003800000 */
[----:B------:R-:W-:-:S04]  /*9210*/  DEPBAR.LE SB0, 0x1 ;  /* 0x000080400000791a */ /* 0x000fc80000000000 */
.L_x_54:
[----:B------:R-:W-:Y:S05]  /*9220*/  WARPSYNC.ALL ;  /* 0x0000000000007948 */ /* 0x000fea0003800000 */
[----:B------:R-:W-:Y:S01]  /*9230*/  BAR.SYNC.DEFER_BLOCKING 0x1, 0x80 ;  /* 0x0042000000007b1d */ /* 0x000fe20000010000 */
[C---:B------:R-:W-:Y:S02]  /*9240*/  LEA R19, R0.reuse, R19, 0x1 ;  /* 0x0000001300137211 */ /* 0x040fe400078e08ff */
[----:B------:R-:W-:Y:S02]  /*9250*/  LEA R0, R0, R3, 0x1 ;  /* 0x0000000300007211 */ /* 0x000fe400078e08ff */
[----:B------:R-:W-:Y:S01]  /*9260*/  F2FP.BF16.F32.PACK_AB R13, R13, R14 ;  /* 0x0000000e0d0d723e */ /* 0x000fe200000010ff */
[----:B------:R-:W-:Y:S01]  /*9270*/  BSSY B0, `(.L_x_55) ;  /* 0x000001e000007945 */ /* 0x000fe20003800000 */
[----:B------:R-:W-:-:S02]  /*9280*/  F2FP.BF16.F32.PACK_AB R12, R137, R136 ;  /* 0x00000088890c723e */ /* 0x000fc400000010ff */
[----:B------:R-:W-:Y:S02]  /*9290*/  F2FP.BF16.F32.PACK_AB R14, R141, R140 ;  /* 0x0000008c8d0e723e */ /* 0x000fe400000010ff */
[----:B------:R-:W-:Y:S02]  /*92a0*/  F2FP.BF16.F32.PACK_AB R15, R15, R18 ;  /* 0x000000120f0f723e */ /* 0x000fe400000010ff */
[----:B------:R-:W-:Y:S02]  /*92b0*/  F2FP.BF16.F32.PACK_AB R20, R20, R17 ;  /* 0x000000111414723e */ /* 0x000fe400000010ff */
[----:B------:R-:W-:Y:S02]  /*92c0*/  F2FP.BF16.F32.PACK_AB R21, R21, R50 ;  /* 0x000000321515723e */ /* 0x000fe400000010ff */
[----:B------:R-:W-:Y:S02]  /*92d0*/  F2FP.BF16.F32.PACK_AB R22, R149, R148 ;  /* 0x000000949516723e */ /* 0x000fe400000010ff */
[----:B------:R-:W-:Y:S01]  /*92e0*/  F2FP.BF16.F32.PACK_AB R23, R23, R52 ;  /* 0x000000341717723e */ /* 0x000fe200000010ff */
[----:B------:R1:W-:Y:S04]  /*92f0*/  STSM.16.M88.4 [R3], R4 ;  /* 0x0000000403007844 */ /* 0x0003e80000000200 */
[----:B------:R1:W-:Y:S01]  /*9300*/  STSM.16.M88.4 [R0], R8 ;  /* 0x0000000800007844 */ /* 0x0003e20000000200 */
[----:B------:R-:W-:Y:S01]  /*9310*/  @!PT LDS RZ, [RZ] ;  /* 0x00000000fffff984 */ /* 0x000fe20000000800 */
[----:B------:R-:W-:Y:S01]  /*9320*/  @!PT LDS RZ, [RZ] ;  /* 0x00000000fffff984 */ /* 0x000fe20000000800 */
[----:B------:R-:W-:Y:S01]  /*9330*/  @!PT LDS RZ, [RZ] ;  /* 0x00000000fffff984 */ /* 0x000fe20000000800 */
[----:B------:R-:W-:Y:S01]  /*9340*/  @!PT LDS RZ, [RZ] ;  /* 0x00000000fffff984 */ /* 0x000fe20000000800 */
[----:B------:R2:W-:Y:S06]  /*9350*/  MEMBAR.ALL.CTA ;  /* 0x0000000000007992 */ /* 0x0005ec0000008000 */
[----:B--2---:R-:W2:Y:S02]  /*9360*/  FENCE.VIEW.ASYNC.S ;  /* 0x00000000000073c6 */ /* 0x004ea40000000000 */
[----:B--2---:R-:W-:Y:S06]  /*9370*/  BAR.SYNC.DEFER_BLOCKING 0x1, 0x80 ;  /* 0x0042000000007b1d */ /* 0x004fec0000010000 */
[----:B------:R-:W-:Y:S05]  /*9380*/  @P1 BRA `(.L_x_56) ;  /* 0x0000000000301947 */ /* 0x000fea0003800000 */
[----:B------:R-:W2:Y:S01]  /*9390*/  S2UR UR10, SR_CTAID.X ;  /* 0x00000000000a79c3 */ /* 0x000ea20000002500 */
[----:B------:R-:W-:Y:S01]  /*93a0*/  ULDC.64 UR4, c[0x0][0x198] ;  /* 0x0000660000047ab9 */ /* 0x000fe20000000a00 */
[----:B------:R-:W-:Y:S01]  /*93b0*/  R2UR UR8, R16 ;  /* 0x00000000100872ca */ /* 0x000fe200000e0000 */
[----:B------:R-:W-:Y:S01]  /*93c0*/  UIADD3 UR4, UP0, UR4, 0x670, URZ ;  /* 0x0000067004047890 */ /* 0x000fe2000ff1e03f */
[----:B------:R-:W-:Y:S01]  /*93d0*/  UMOV UR9, URZ ;  /* 0x0000003f00097c82 */ /* 0x000fe20008000000 */
[----:B------:R-:W-:Y:S02]  /*93e0*/  UMOV UR11, UR44 ;  /* 0x0000002c000b7c82 */ /* 0x000fe40008000000 */
[----:B------:R-:W-:Y:S01]  /*93f0*/  UIADD3.X UR5, URZ, UR5, URZ, UP0, !UPT ;  /* 0x000000053f057290 */ /* 0x000fe200087fe43f */
[----:B------:R-:W-:Y:S01]  /*9400*/  UMOV UR12, UR45 ;  /* 0x0000002d000c7c82 */ /* 0x000fe20008000000 */
[----:B--2---:R-:W-:-:S09]  /*9410*/  USHF.L.U32 UR10, UR10, 0x6, URZ ;  /* 0x000000060a0a7899 */ /* 0x004fd2000800063f */
[----:B------:R2:W-:Y:S01]  /*9420*/  UTMASTG.4D [UR8], [UR4] ;  /* 0x00000008040073b5 */ /* 0x0005e20008018000 */
[----:B------:R0:W-:Y:S01]  /*9430*/  UTMACMDFLUSH ;  /* 0x00000000000079b7 */ /* 0x0001e20000000000 */
[----:B--2---:R-:W-:-:S04]  /*9440*/  DEPBAR.LE SB0, 0x1 ;  /* 0x000080400000791a */ /* 0x004fc80000000000 */
.L_x_56:
[----:B------:R-:W-:Y:S05]  /*9450*/  BSYNC B0 ;  /* 0x0000000000007941 */ /* 0x000fea0003800000 */
.L_x_55:
[----:B------:R-:W-:Y:S01]  /*9460*/  BAR.SYNC.DEFER_BLOCKING 0x1, 0x80 ;  /* 0x0042000000007b1d */ /* 0x000fe20000010000 */
[----:B-1----:R-:W-:Y:S02]  /*9470*/  F2FP.BF16.F32.PACK_AB R4, R121, R120 ;  /* 0x000000787904723e */ /* 0x002fe400000010ff */
[----:B------:R-:W-:Y:S02]  /*9480*/  F2FP.BF16.F32.PACK_AB R5, R25, R54 ;  /* 0x000000361905723e */ /* 0x000fe400000010ff */
[----:B------:R-:W-:Y:S01]  /*9490*/  F2FP.BF16.F32.PACK_AB R6, R125, R124 ;  /* 0x0000007c7d06723e */ /* 0x000fe200000010ff */
[----:B------:R-:W-:Y:S01]  /*94a0*/  BSSY B0, `(.L_x_57) ;  /* 0x000001d000007945 */ /* 0x000fe20003800000 */
[----:B------:R-:W-:Y:S02]  /*94b0*/  F2FP.BF16.F32.PACK_AB R7, R27, R122 ;  /* 0x0000007a1b07723e */ /* 0x000fe400000010ff */
[----:B------:R-:W-:Y:S02]  /*94c0*/  F2FP.BF16.F32.PACK_AB R8, R129, R128 ;  /* 0x000000808108723e */ /* 0x000fe400000010ff */
[----:B------:R-:W-:-:S02]  /*94d0*/  F2FP.BF16.F32.PACK_AB R9, R29, R126 ;  /* 0x0000007e1d09723e */ /* 0x000fc400000010ff */
[----:B------:R-:W-:Y:S02]  /*94e0*/  F2FP.BF16.F32.PACK_AB R10, R133, R132 ;  /* 0x00000084850a723e */ /* 0x000fe400000010ff */
[----:B------:R-:W-:Y:S01]  /*94f0*/  F2FP.BF16.F32.PACK_AB R11, R31, R134 ;  /* 0x000000861f0b723e */ /* 0x000fe200000010ff */
[----:B------:R1:W-:Y:S04]  /*9500*/  STSM.16.M88.4 [R3+0x1000], R12 ;  /* 0x0010000c03007844 */ /* 0x0003e80000000200 */
[----:B------:R1:W-:Y:S01]  /*9510*/  STSM.16.M88.4 [R0+0x1000], R20 ;  /* 0x0010001400007844 */ /* 0x0003e20000000200 */
        /* <DEDUP_REMOVED lines=9> */
[----:B------:R-:W-:Y:S01]  /*95b0*/  R2UR UR8, R16 ;  /* 0x00000000100872ca */ /* 0x000fe200000e0000 */
[----:B------:R-:W-:Y:S01]  /*95c0*/  ULDC.64 UR4, c[0x0][0x198] ;  /* 0x0000660000047ab9 */ /* 0x000fe20000000a00 */
[----:B------:R-:W-:Y:S01]  /*95d0*/  UMOV UR9, 0x20 ;  /* 0x0000002000097882 */ /* 0x000fe20000000000 */
[----:B------:R-:W-:Y:S01]  /*95e0*/  UIADD3 UR4, UP0, UR4, 0x670, URZ ;  /* 0x0000067004047890 */ /* 0x000fe2000ff1e03f */
[----:B------:R-:W-:Y:S01]  /*95f0*/  UMOV UR11, UR44 ;  /* 0x0000002c000b7c82 */ /* 0x000fe20008000000 */
[----:B------:R-:W-:Y:S02]  /*9600*/  UMOV UR12, UR45 ;  /* 0x0000002d000c7c82 */ /* 0x000fe40008000000 */
[----:B------:R-:W-:-:S06]  /*9610*/  UIADD3.X UR5, URZ, UR5, URZ, UP0, !UPT ;  /* 0x000000053f057290 */ /* 0x000fcc00087fe43f */
[----:B------:R-:W-:Y:S02]  /*9620*/  UIADD3 UR8, UR8, 0x1000, URZ ;  /* 0x0000100008087890 */ /* 0x000fe4000fffe03f */
[----:B--2---:R-:W-:-:S09]  /*9630*/  USHF.L.U32 UR10, UR10, 0x6, URZ ;  /* 0x000000060a0a7899 */ /* 0x004fd2000800063f */
[----:B------:R2:W-:Y:S01]  /*9640*/  UTMASTG.4D [UR8], [UR4] ;  /* 0x00000008040073b5 */ /* 0x0005e20008018000 */
[----:B------:R0:W-:Y:S01]  /*9650*/  UTMACMDFLUSH ;  /* 0x00000000000079b7 */ /* 0x0001e20000000000 */
[----:B--2---:R-:W-:-:S04]  /*9660*/  DEPBAR.LE SB0, 0x1 ;  /* 0x000080400000791a */ /* 0x004fc80000000000 */
.L_x_58:
[----:B------:R-:W-:Y:S05]  /*9670*/  BSYNC B0 ;  /* 0x0000000000007941 */ /* 0x000fea0003800000 */
.L_x_57:
[----:B------:R-:W-:Y:S01]  /*9680*/  BAR.SYNC.DEFER_BLOCKING 0x1, 0x80 ;  /* 0x0042000000007b1d */ /* 0x000fe20000010000 */
[----:B------:R-:W-:Y:S02]  /*9690*/  F2FP.BF16.F32.PACK_AB R112, R113, R112 ;  /* 0x000000707170723e */ /* 0x000fe400000010ff */
[----:B-1----:R-:W-:Y:S02]  /*96a0*/  F2FP.BF16.F32.PACK_AB R12, R105, R104 ;  /* 0x00000068690c723e */ /* 0x002fe400000010ff */
[----:B------:R-:W-:Y:S01]  /*96b0*/  F2FP.BF16.F32.PACK_AB R13, R48, R33 ;  /* 0x00000021300d723e */ /* 0x000fe200000010ff */
[----:B------:R-:W-:Y:S01]  /*96c0*/  BSSY B0, `(.L_x_59) ;  /* 0x000001c000007945 */ /* 0x000fe20003800000 */
[----:B------:R-:W-:Y:S02]  /*96d0*/  F2FP.BF16.F32.PACK_AB R14, R109, R108 ;  /* 0x0000006c6d0e723e */ /* 0x000fe400000010ff */
[----:B------:R-:W-:Y:S02]  /*96e0*/  F2FP.BF16.F32.PACK_AB R15, R46, R35 ;  /* 0x000000232e0f723e */ /* 0x000fe400000010ff */
[----:B------:R-:W-:-:S02]  /*96f0*/  F2FP.BF16.F32.PACK_AB R113, R44, R37 ;  /* 0x000000252c71723e */ /* 0x000fc400000010ff */
        /* <DEDUP_REMOVED lines=16> */
[----:B------:R-:W-:Y:S01]  /*9800*/  UMOV UR9, 0x40 ;  /* 0x0000004000097882 */ /* 0x000fe20000000000 */
[----:B------:R-:W-:Y:S02]  /*9810*/  UMOV UR11, UR44 ;  /* 0x0000002c000b7c82 */ /* 0x000fe40008000000 */
[----:B------:R-:W-:Y:S01]  /*9820*/  UIADD3.X UR5, URZ, UR5, URZ, UP0, !UPT ;  /* 0x000000053f057290 */ /* 0x000fe200087fe43f */
[----:B------:R-:W-:Y:S01]  /*9830*/  UMOV UR12, UR45 ;  /* 0x0000002d000c7c82 */ /* 0x000fe20008000000 */
[----:B--2---:R-:W-:-:S09]  /*9840*/  USHF.L.U32 UR10, UR10, 0x6, URZ ;  /* 0x000000060a0a7899 */ /* 0x004fd2000800063f */
[----:B------:R2:W-:Y:S01]  /*9850*/  UTMASTG.4D [UR8], [UR4] ;  /* 0x00000008040073b5 */ /* 0x0005e20008018000 */
[----:B------:R0:W-:Y:S01]  /*9860*/  UTMACMDFLUSH ;  /* 0x00000000000079b7 */ /* 0x0001e20000000000 */
[----:B--2---:R-:W-:-:S04]  /*9870*/  DEPBAR.LE SB0, 0x1 ;  /* 0x000080400000791a */ /* 0x004fc80000000000 */
.L_x_60:
[----:B------:R-:W-:Y:S05]  /*9880*/  BSYNC B0 ;  /* 0x0000000000007941 */ /* 0x000fea0003800000 */
.L_x_59:
[----:B------:R-:W-:Y:S01]  /*9890*/  BAR.SYNC.DEFER_BLOCKING 0x1, 0x80 ;  /* 0x0042000000007b1d */ /* 0x000fe20000010000 */
[----:B------:R-:W-:Y:S02]  /*98a0*/  F2FP.BF16.F32.PACK_AB R88, R89, R88 ;  /* 0x000000585958723e */ /* 0x000fe400000010ff */
        /* <DEDUP_REMOVED lines=9> */
[----:B------:R2:W-:Y:S01]  /*9940*/  STSM.16.M88.4 [R19], R112 ;  /* 0x0000007013007844 */ /* 0x0005e20000000200 */
[----:B------:R-:W-:Y:S01]  /*9950*/  @!PT LDS RZ, [RZ] ;  /* 0x00000000fffff984 */ /* 0x000fe20000000800 */
[----:B------:R-:W-:Y:S01]  /*9960*/  @!PT LDS RZ, [RZ] ;  /* 0x00000000fffff984 */ /* 0x000fe20000000800 */
[----:B------:R-:W-:Y:S01]  /*9970*/  @!PT LDS RZ, [RZ] ;  /* 0x00000000fffff984 */ /* 0x000fe20000000800 */
[----:B------:R-:W-:Y:S01]  /*9980*/  @!PT LDS RZ, [RZ] ;  /* 0x00000000fffff984 */ /* 0x000fe20000000800 */
[----:B------:R3:W-:Y:S06]  /*9990*/  MEMBAR.ALL.CTA ;  /* 0x0000000000007992 */ /* 0x0007ec0000008000 */
[----:B---3--:R-:W3:Y:S02]  /*99a0*/  FENCE.VIEW.ASYNC.S ;  /* 0x00000000000073c6 */ /* 0x008ee40000000000 */
[----:B---3--:R-:W-:Y:S06]  /*99b0*/  BAR.SYNC.DEFER_BLOCKING 0x1, 0x80 ;  /* 0x0042000000007b1d */ /* 0x008fec0000010000 */
[----:B------:R-:W-:Y:S05]  /*99c0*/  @P1 BRA `(.L_x_62) ;  /* 0x0000000000341947 */ /* 0x000fea0003800000 */
[----:B------:R-:W3:Y:S01]  /*99d0*/  S2UR UR10, SR_CTAID.X ;  /* 0x00000000000a79c3 */ /* 0x000ee20000002500 */
        /* <DEDUP_REMOVED lines=8> */
[----:B---3--:R-:W-:-:S09]  /*9a60*/  USHF.L.U32 UR10, UR10, 0x6, URZ ;  /* 0x000000060a0a7899 */ /* 0x008fd2000800063f */
[----:B------:R3:W-:Y:S01]  /*9a70*/  UTMASTG.4D [UR8], [UR4] ;  /* 0x00000008040073b5 */ /* 0x0007e20008018000 */
[----:B------:R0:W-:Y:S01]  /*9a80*/  UTMACMDFLUSH ;  /* 0x00000000000079b7 */ /* 0x0001e20000000000 */
[----:B---3--:R-:W-:-:S04]  /*9a90*/  DEPBAR.LE SB0, 0x1 ;  /* 0x000080400000791a */ /* 0x008fc80000000000 */
.L_x_62:
[----:B------:R-:W-:Y:S05]  /*9aa0*/  BSYNC B0 ;  /* 0x0000000000007941 */ /* 0x000fea0003800000 */
.L_x_61:
        /* <DEDUP_REMOVED lines=17> */
[----:B----4-:R-:W4:Y:S02]  /*9bc0*/  FENCE.VIEW.ASYNC.S ;  /* 0x00000000000073c6 */ /* 0x010f240000000000 */
[----:B----4-:R-:W-:Y:S06]  /*9bd0*/  BAR.SYNC.DEFER_BLOCKING 0x1, 0x80 ;  /* 0x0042000000007b1d */ /* 0x010fec0000010000 */
[----:B------:R-:W-:Y:S05]  /*9be0*/  @P1 BRA `(.L_x_64) ;  /* 0x0000000000301947 */ /* 0x000fea0003800000 */
[----:B------:R-:W4:Y:S01]  /*9bf0*/  S2UR UR10, SR_CTAID.X ;  /* 0x00000000000a79c3 */ /* 0x000f220000002500 */
[----:B------:R-:W-:Y:S01]  /*9c00*/  ULDC.64 UR4, c[0x0][0x198] ;  /* 0x0000660000047ab9 */ /* 0x000fe20000000a00 */
[----:B------:R-:W-:Y:S01]  /*9c10*/  R2UR UR8, R16 ;  /* 0x00000000100872ca */ /* 0x000fe200000e0000 */
[----:B------:R-:W-:Y:S01]  /*9c20*/  UIADD3 UR4, UP0, UR4, 0x670, URZ ;  /* 0x0000067004047890 */ /* 0x000fe2000ff1e03f */
[----:B------:R-:W-:Y:S01]  /*9c30*/  UMOV UR9, 0x80 ;  /* 0x0000008000097882 */ /* 0x000fe20000000000 */
[----:B------:R-:W-:Y:S02]  /*9c40*/  UMOV UR11, UR44 ;  /* 0x0000002c000b7c82 */ /* 0x000fe40008000000 */
[----:B------:R-:W-:Y:S01]  /*9c50*/  UIADD3.X UR5, URZ, UR5, URZ, UP0, !UPT ;  /* 0x000000053f057290 */ /* 0x000fe200087fe43f */
[----:B------:R-:W-:Y:S01]  /*9c60*/  UMOV UR12, UR45 ;  /* 0x0000002d000c7c82 */ /* 0x000fe20008000000 */
[----:B----4-:R-:W-:-:S09]  /*9c70*/  USHF.L.U32 UR10, UR10, 0x6, URZ ;  /* 0x000000060a0a7899 */ /* 0x010fd2000800063f */
[----:B------:R4:W-:Y:S01]  /*9c80*/  UTMASTG.4D [UR8], [UR4] ;  /* 0x00000008040073b5 */ /* 0x0009e20008018000 */
[----:B------:R0:W-:Y:S01]  /*9c90*/  UTMACMDFLUSH ;  /* 0x00000000000079b7 */ /* 0x0001e20000000000 */
[----:B----4-:R-:W-:-:S04]  /*9ca0*/  DEPBAR.LE SB0, 0x1 ;  /* 0x000080400000791a */ /* 0x010fc80000000000 */
.L_x_64:
[----:B------:R-:W-:Y:S05]  /*9cb0*/  BSYNC B0 ;  /* 0x0000000000007941 */ /* 0x000fea0003800000 */
.L_x_63:
[----:B------:R-:W-:Y:S01]  /*9cc0*/  BAR.SYNC.DEFER_BLOCKING 0x1, 0x80 ;  /* 0x0042000000007b1d */ /* 0x000fe20000010000 */
[----:B------:R-:W-:Y:S02]  /*9cd0*/  F2FP.BF16.F32.PACK_AB R64, R65, R64 ;  /* 0x000000404140723e */ /* 0x000fe400000010ff */
[----:B------:R-:W-:Y:S02]  /*9ce0*/  F2FP.BF16.F32.PACK_AB R65, R67, R66 ;  /* 0x000000424341723e */ /* 0x000fe400000010ff */
[----:B-1----:R-:W-:Y:S01]  /*9cf0*/  F2FP.BF16.F32.PACK_AB R4, R57, R56 ;  /* 0x000000383904723e */ /* 0x002fe200000010ff */
        /* <DEDUP_REMOVED lines=25> */
[----:B----4-:R-:W-:-:S09]  /*9e90*/  USHF.L.U32 UR10, UR10, 0x6, URZ ;  /* 0x000000060a0a7899 */ /* 0x010fd2000800063f */
[----:B------:R4:W-:Y:S01]  /*9ea0*/  UTMASTG.4D [UR8], [UR4] ;  /* 0x00000008040073b5 */ /* 0x0009e20008018000 */
[----:B------:R0:W-:Y:S01]  /*9eb0*/  UTMACMDFLUSH ;  /* 0x00000000000079b7 */ /* 0x0001e20000000000 */
[----:B----4-:R-:W-:-:S04]  /*9ec0*/  DEPBAR.LE SB0, 0x1 ;  /* 0x000080400000791a */ /* 0x010fc80000000000 */
.L_x_66:
[----:B------:R-:W-:Y:S05]  /*9ed0*/  BSYNC B0 ;  /* 0x0000000000007941 */ /* 0x000fea0003800000 */
.L_x_65:
[----:B------:R-:W-:Y:S06]  /*9ee0*/  BAR.SYNC.DEFER_BLOCKING 0x1, 0x80 ;  /* 0x0042000000007b1d */ /* 0x000fec0000010000 */
[----:B------:R-:W-:Y:S01]  /*9ef0*/  BSSY B0, `(.L_x_67) ;  /* 0x0000016000007945 */ /* 0x000fe20003800000 */
[----:B------:R4:W-:Y:S04]  /*9f00*/  STSM.16.M88.4 [R3], R4 ;  /* 0x0000000403007844 */ /* 0x0009e80000000200 */
[----:B------:R4:W-:Y:S01]  /*9f10*/  STSM.16.M88.4 [R0], R64 ;  /* 0x0000004000007844 */ /* 0x0009e20000000200 */
[----:B------:R-:W-:Y:S01]  /*9f20*/  @!PT LDS RZ, [RZ] ;  /* 0x00000000fffff984 */ /* 0x000fe20000000800 */
[----:B------:R-:W-:Y:S01]  /*9f30*/  @!PT LDS RZ, [RZ] ;  /* 0x00000000fffff984 */ /* 0x000fe20000000800 */
[----:B------:R-:W-:Y:S01]  /*9f40*/  @!PT LDS RZ, [RZ] ;  /* 0x00000000fffff984 */ /* 0x000fe20000000800 */
[----:B------:R-:W-:Y:S01]  /*9f50*/  @!PT LDS RZ, [RZ] ;  /* 0x00000000fffff984 */ /* 0x000fe20000000800 */
[----:B------:R5:W-:Y:S06]  /*9f60*/  MEMBAR.ALL.CTA ;  /* 0x0000000000007992 */ /* 0x000bec0000008000 */
[----:B-----5:R-:W5:Y:S02]  /*9f70*/  FENCE.VIEW.ASYNC.S ;  /* 0x00000000000073c6 */ /* 0x020f640000000000 */
[----:B-----5:R-:W-:Y:S06]  /*9f80*/  BAR.SYNC.DEFER_BLOCKING 0x1, 0x80 ;  /* 0x0042000000007b1d */ /* 0x020fec0000010000 */
[----:B------:R-:W-:Y:S05]  /*9f90*/  @P1 BRA `(.L_x_68) ;  /* 0x00000000002c1947 */ /* 0x000fea0003800000 */
[----:B------:R-:W5:Y:S01]  /*9fa0*/  S2UR UR10, SR_CTAID.X ;  /* 0x00000000000a79c3 */ /* 0x000f620000002500 */
[----:B------:R-:W-:Y:S01]  /*9fb0*/  ULDC.64 UR4, c[0x0][0x198] ;  /* 0x0000660000047ab9 */ /* 0x000fe20000000a00 */
[----:B------:R-:W-:Y:S01]  /*9fc0*/  R2UR UR8, R16 ;  /* 0x00000000100872ca */ /* 0x000fe200000e0000 */
[----:B------:R-:W-:Y:S01]  /*9fd0*/  UIADD3 UR4, UP0, UR4, 0x670, URZ ;  /* 0x0000067004047890 */ /* 0x000fe2000ff1e03f */
[----:B------:R-:W-:Y:S01]  /*9fe0*/  UMOV UR9, 0xc0 ;  /* 0x000000c000097882 */ /* 0x000fe20000000000 */
[----:B------:R-:W-:Y:S02]  /*9ff0*/  UMOV UR11, UR44 ;  /* 0x0000002c000b7c82 */ /* 0x000fe40008000000 */
[----:B------:R-:W-:Y:S01]  /*a000*/  UIADD3.X UR5, URZ, UR5, URZ, UP0, !UPT ;  /* 0x000000053f057290 */ /* 0x000fe200087fe43f */
[----:B------:R-:W-:Y:S01]  /*a010*/  UMOV UR12, UR45 ;  /* 0x0000002d000c7c82 */ /* 0x000fe20008000000 */
[----:B-----5:R-:W-:-:S09]  /*a020*/  USHF.L.U32 UR10, UR10, 0x6, URZ ;  /* 0x000000060a0a7899 */ /* 0x020fd2000800063f */
[----:B------:R1:W-:Y:S02]  /*a030*/  UTMASTG.4D [UR8], [UR4] ;  /* 0x00000008040073b5 */ /* 0x0003e40008018000 */
[----:B-1----:R0:W-:Y:S02]  /*a040*/  UTMACMDFLUSH ;  /* 0x00000000000079b7 */ /* 0x0021e40000000000 */
.L_x_68:
[----:B------:R-:W-:Y:S05]  /*a050*/  BSYNC B0 ;  /* 0x0000000000007941 */ /* 0x000fea0003800000 */
.L_x_67:
[----:B------:R-:W-:-:S04]  /*a060*/  DEPBAR.LE SB0, 0x0 ;  /* 0x000080000000791a */ /* 0x000fc80000000000 */
[----:B------:R-:W-:Y:S05]  /*a070*/  EXIT ;  /* 0x000000000000794d */ /* 0x000fea0003800000 */
.L_x_7:
[----:B-1----:R1:W2:Y:S02]  /*a080*/  SYNCS.PHASECHK.TRANS64.TRYWAIT P2, [R4+URZ+0x23048], R3 ;  /* 0x02304803040075a7 */ /* 0x0022a4000804017f */
[----:B--2---:R-:W-:Y:S05]  /*a090*/  @!P2 NANOSLEEP.SYNCS 0x989680 ;  /* 0x009896800000a95d */ /* 0x004fea0003900000 */
[----:B------:R-:W2:Y:S02]  /*a0a0*/  @!P2 SYNCS.PHASECHK.TRANS64 P2, [R4+URZ+0x23048], R3 ;  /* 0x023048030400a5a7 */ /* 0x000ea4000804007f */
[----:B--2---:R-:W-:Y:S05]  /*a0b0*/  @!P2 BRA `(.L_x_7) ;  /* 0xfffffffc00f0a947 */ /* 0x004fea000383ffff */
[----:B------:R-:W-:Y:S05]  /*a0c0*/  BRA `(.L_x_69) ;  /* 0xffffff6400847947 */ /* 0x000fea000383ffff */
.L_x_12:
[----:B-1----:R1:W2:Y:S02]  /*a0d0*/  SYNCS.PHASECHK.TRANS64.TRYWAIT P1, [R2+URZ+0x23020], R3 ;  /* 0x02302003020075a7 */ /* 0x0022a4000802017f */
[----:B--2---:R-:W-:Y:S05]  /*a0e0*/  @!P1 NANOSLEEP.SYNCS 0x989680 ;  /* 0x009896800000995d */ /* 0x004fea0003900000 */
[----:B------:R-:W2:Y:S02]  /*a0f0*/  @!P1 SYNCS.PHASECHK.TRANS64 P1, [R2+URZ+0x23020], R3 ;  /* 0x02302003020095a7 */ /* 0x000ea4000802007f */
[----:B--2---:R-:W-:Y:S05]  /*a100*/  @!P1 BRA `(.L_x_12) ;  /* 0xfffffffc00f09947 */ /* 0x004fea000383ffff */
[----:B------:R-:W-:Y:S05]  /*a110*/  BRA `(.L_x_70) ;  /* 0xffffff6800b07947 */ /* 0x000fea000383ffff */
.L_x_14:
[----:B-1----:R1:W2:Y:S02]  /*a120*/  SYNCS.PHASECHK.TRANS64.TRYWAIT P1, [R3+URZ+0x23020], R2 ;  /* 0x02302002030075a7 */ /* 0x0022a4000802017f */
[----:B--2---:R-:W-:Y:S05]  /*a130*/  @!P1 NANOSLEEP.SYNCS 0x989680 ;  /* 0x009896800000995d */ /* 0x004fea0003900000 */
[----:B------:R-:W2:Y:S02]  /*a140*/  @!P1 SYNCS.PHASECHK.TRANS64 P1, [R3+URZ+0x23020], R2 ;  /* 0x02302002030095a7 */ /* 0x000ea4000802007f */
[----:B--2---:R-:W-:Y:S05]  /*a150*/  @!P1 BRA `(.L_x_14) ;  /* 0xfffffffc00f09947 */ /* 0x004fea000383ffff */
[----:B------:R-:W-:Y:S05]  /*a160*/  BRA `(.L_x_71) ;  /* 0xffffff6c00787947 */ /* 0x000fea000383ffff */
.L_x_17:
[----:B-1----:R1:W2:Y:S02]  /*a170*/  SYNCS.PHASECHK.TRANS64.TRYWAIT P1, [R3+URZ+0x23020], R6 ;  /* 0x02302006030075a7 */ /* 0x0022a4000802017f */
[----:B--2---:R-:W-:Y:S05]  /*a180*/  @!P1 NANOSLEEP.SYNCS 0x989680 ;  /* 0x009896800000995d */ /* 0x004fea0003900000 */
[----:B------:R-:W2:Y:S02]  /*a190*/  @!P1 SYNCS.PHASECHK.TRANS64 P1, [R3+URZ+0x23020], R6 ;  /* 0x02302006030095a7 */ /* 0x000ea4000802007f */
[----:B--2---:R-:W-:Y:S05]  /*a1a0*/  @!P1 BRA `(.L_x_17) ;  /* 0xfffffffc00f09947 */ /* 0x004fea000383ffff */
[----:B------:R-:W-:Y:S05]  /*a1b0*/  BRA `(.L_x_72) ;  /* 0xffffff7000847947 */ /* 0x000fea000383ffff */
.L_x_19:
[----:B-1----:R1:W2:Y:S02]  /*a1c0*/  SYNCS.PHASECHK.TRANS64.TRYWAIT P1, [R8+URZ+0x23020], R3 ;  /* 0x02302003080075a7 */ /* 0x0022a4000802017f */
[----:B--2---:R-:W-:Y:S05]  /*a1d0*/  @!P1 NANOSLEEP.SYNCS 0x989680 ;  /* 0x009896800000995d */ /* 0x004fea0003900000 */
[----:B------:R-:W2:Y:S02]  /*a1e0*/  @!P1 SYNCS.PHASECHK.TRANS64 P1, [R8+URZ+0x23020], R3 ;  /* 0x02302003080095a7 */ /* 0x000ea4000802007f */
[----:B--2---:R-:W-:Y:S05]  /*a1f0*/  @!P1 BRA `(.L_x_19) ;  /* 0xfffffffc00f09947 */ /* 0x004fea000383ffff */
[----:B------:R-:W-:Y:S05]  /*a200*/  BRA `(.L_x_73) ;  /* 0xffffff74007c7947 */ /* 0x000fea000383ffff */
.L_x_21:
[----:B-1----:R1:W2:Y:S02]  /*a210*/  SYNCS.PHASECHK.TRANS64.TRYWAIT P1, [R16+URZ+0x23040], R57 ;  /* 0x02304039100075a7 */ /* 0x0022a4000802017f */
[----:B--2---:R-:W-:Y:S05]  /*a220*/  @!P1 NANOSLEEP.SYNCS 0x989680 ;  /* 0x009896800000995d */ /* 0x004fea0003900000 */
[----:B------:R-:W2:Y:S02]  /*a230*/  @!P1 SYNCS.PHASECHK.TRANS64 P1, [R16+URZ+0x23040], R57 ;  /* 0x02304039100095a7 */ /* 0x000ea4000802007f */
[----:B--2---:R-:W-:Y:S05]  /*a240*/  @!P1 BRA `(.L_x_21) ;  /* 0xfffffffc00f09947 */ /* 0x004fea000383ffff */
[----:B------:R-:W-:Y:S05]  /*a250*/  BRA `(.L_x_74) ;  /* 0xffffff78008c7947 */ /* 0x000fea000383ffff */
.L_x_22:
[----:B--2---:R2:W3:Y:S02]  /*a260*/  SYNCS.PHASECHK.TRANS64.TRYWAIT P1, [R16+URZ+0x23000], R57 ;  /* 0x02300039100075a7 */ /* 0x0044e4000802017f */
[----:B---3--:R-:W-:Y:S05]  /*a270*/  @!P1 NANOSLEEP.SYNCS 0x989680 ;  /* 0x009896800000995d */ /* 0x008fea0003900000 */
[----:B------:R-:W3:Y:S02]  /*a280*/  @!P1 SYNCS.PHASECHK.TRANS64 P1, [R16+URZ+0x23000], R57 ;  /* 0x02300039100095a7 */ /* 0x000ee4000802007f */
[----:B---3--:R-:W-:Y:S05]  /*a290*/  @!P1 BRA `(.L_x_22) ;  /* 0xfffffffc00f09947 */ /* 0x008fea000383ffff */
[----:B------:R-:W-:Y:S05]  /*a2a0*/  BRA `(.L_x_75) ;  /* 0xffffff7800847947 */ /* 0x000fea000383ffff */
.L_x_23:
[----:B---3--:R3:W1:Y:S02]  /*a2b0*/  SYNCS.PHASECHK.TRANS64.TRYWAIT P6, [R16+URZ+0x23008], R57 ;  /* 0x02300839100075a7 */ /* 0x00866400080c017f */
[----:B-1----:R-:W-:Y:S05]  /*a2c0*/  @!P6 NANOSLEEP.SYNCS 0x989680 ;  /* 0x009896800000e95d */ /* 0x002fea0003900000 */
[----:B------:R-:W1:Y:S02]  /*a2d0*/  @!P6 SYNCS.PHASECHK.TRANS64 P6, [R16+URZ+0x23008], R57 ;  /* 0x023008391000e5a7 */ /* 0x000e6400080c007f */
[----:B-1----:R-:W-:Y:S05]  /*a2e0*/  @!P6 BRA `(.L_x_23) ;  /* 0xfffffffc00f0e947 */ /* 0x002fea000383ffff */
[----:B------:R-:W-:Y:S05]  /*a2f0*/  BRA `(.L_x_76) ;  /* 0xffffff8c00cc7947 */ /* 0x000fea000383ffff */
.L_x_25:
[----:B-1----:R1:W2:Y:S02]  /*a300*/  SYNCS.PHASECHK.TRANS64.TRYWAIT P1, [R6+URZ+0x23000], R3 ;  /* 0x02300003060075a7 */ /* 0x0022a4000802017f */
[----:B--2---:R-:W-:Y:S05]  /*a310*/  @!P1 NANOSLEEP.SYNCS 0x989680 ;  /* 0x009896800000995d */ /* 0x004fea0003900000 */
[----:B------:R-:W2:Y:S02]  /*a320*/  @!P1 SYNCS.PHASECHK.TRANS64 P1, [R6+URZ+0x23000], R3 ;  /* 0x02300003060095a7 */ /* 0x000ea4000802007f */
[----:B--2---:R-:W-:Y:S05]  /*a330*/  @!P1 BRA `(.L_x_25) ;  /* 0xfffffffc00f09947 */ /* 0x004fea000383ffff */
[----:B------:R-:W-:Y:S05]  /*a340*/  BRA `(.L_x_77) ;  /* 0xffffff9c00f47947 */ /* 0x000fea000383ffff */
.L_x_28:
[----:B-1----:R1:W2:Y:S02]  /*a350*/  SYNCS.PHASECHK.TRANS64.TRYWAIT P2, [R3+URZ+0x23020], R6 ;  /* 0x02302006030075a7 */ /* 0x0022a4000804017f */
[----:B--2---:R-:W-:Y:S05]  /*a360*/  @!P2 NANOSLEEP.SYNCS 0x989680 ;  /* 0x009896800000a95d */ /* 0x004fea0003900000 */
[----:B------:R-:W2:Y:S02]  /*a370*/  @!P2 SYNCS.PHASECHK.TRANS64 P2, [R3+URZ+0x23020], R6 ;  /* 0x023020060300a5a7 */ /* 0x000ea4000804007f */
[----:B--2---:R-:W-:Y:S05]  /*a380*/  @!P2 BRA `(.L_x_28) ;  /* 0xfffffffc00f0a947 */ /* 0x004fea000383ffff */
[----:B------:R-:W-:Y:S05]  /*a390*/  BRA `(.L_x_78) ;  /* 0xffffffa400e47947 */ /* 0x000fea000383ffff */
.L_x_31:
[----:B-1----:R1:W2:Y:S02]  /*a3a0*/  SYNCS.PHASECHK.TRANS64.TRYWAIT P2, [R190+URZ+0x23000], R189 ;  /* 0x023000bdbe0075a7 */ /* 0x0022a4000804017f */
[----:B--2---:R-:W-:Y:S05]  /*a3b0*/  @!P2 NANOSLEEP.SYNCS 0x989680 ;  /* 0x009896800000a95d */ /* 0x004fea0003900000 */
[----:B------:R-:W2:Y:S02]  /*a3c0*/  @!P2 SYNCS.PHASECHK.TRANS64 P2, [R190+URZ+0x23000], R189 ;  /* 0x023000bdbe00a5a7 */ /* 0x000ea4000804007f */
[----:B--2---:R-:W-:Y:S05]  /*a3d0*/  @!P2 BRA `(.L_x_31) ;  /* 0xfffffffc00f0a947 */ /* 0x004fea000383ffff */
[----:B------:R-:W-:Y:S05]  /*a3e0*/  BRA `(.L_x_79) ;  /* 0xffffffac00ec7947 */ /* 0x000fea000383ffff */
.L_x_35:
[----:B-1----:R1:W2:Y:S02]  /*a3f0*/  SYNCS.PHASECHK.TRANS64.TRYWAIT P1, [R7+URZ+0x23020], R8 ;  /* 0x02302008070075a7 */ /* 0x0022a4000802017f */
[----:B--2---:R-:W-:Y:S05]  /*a400*/  @!P1 NANOSLEEP.SYNCS 0x989680 ;  /* 0x009896800000995d */ /* 0x004fea0003900000 */
[----:B------:R-:W2:Y:S02]  /*a410*/  @!P1 SYNCS.PHASECHK.TRANS64 P1, [R7+URZ+0x23020], R8 ;  /* 0x02302008070095a7 */ /* 0x000ea4000802007f */
[----:B--2---:R-:W-:Y:S05]  /*a420*/  @!P1 BRA `(.L_x_35) ;  /* 0xfffffffc00f09947 */ /* 0x004fea000383ffff */
[----:B------:R-:W-:Y:S05]  /*a430*/  BRA `(.L_x_80) ;  /* 0xffffffd0000c7947 */ /* 0x000fea000383ffff */
        .weak           $__internal_0_$__cuda_sm20_rcp_rn_f32_slowpath
        .type           $__internal_0_$__cuda_sm20_rcp_rn_f32_slowpath,@function
        .size           $__internal_0_$__cuda_sm20_rcp_rn_f32_slowpath,(.L_x_86 - $__internal_0_$__cuda_sm20_rcp_rn_f32_slowpath)
$__internal_0_$__cuda_sm20_rcp_rn_f32_slowpath:
[----:B------:R-:W-:Y:S01]  /*a440*/  SHF.L.U32 R0, R2, 0x1, RZ ;  /* 0x0000000102007819 */ /* 0x000fe200000006ff */
[----:B------:R-:W-:Y:S03]  /*a450*/  BSSY B2, `(.L_x_81) ;  /* 0x0000030000027945 */ /* 0x000fe60003800000 */
[----:B------:R-:W-:-:S04]  /*a460*/  SHF.R.U32.HI R19, RZ, 0x18, R0 ;  /* 0x00000018ff137819 */ /* 0x000fc80000011600 */
[----:B------:R-:W-:-:S13]  /*a470*/  ISETP.NE.U32.AND P0, PT, R19, RZ, PT ;  /* 0x000000ff1300720c */ /* 0x000fda0003f05070 */
[----:B------:R-:W-:Y:S05]  /*a480*/  @P0 BRA `(.L_x_82) ;  /* 0x0000000000280947 */ /* 0x000fea0003800000 */
[----:B------:R-:W-:-:S04]  /*a490*/  SHF.L.U32 R0, R2, 0x1, RZ ;  /* 0x0000000102007819 */ /* 0x000fc800000006ff */
[----:B------:R-:W-:-:S13]  /*a4a0*/  ISETP.NE.AND P0, PT, R0, RZ, PT ;  /* 0x000000ff0000720c */ /* 0x000fda0003f05270 */
[----:B------:R-:W-:Y:S01]  /*a4b0*/  @P0 FFMA R5, R2, 1.84467440737095516160e+19, RZ ;  /* 0x5f80000002050823 */ /* 0x000fe200000000ff */
[----:B------:R-:W-:Y:S08]  /*a4c0*/  @!P0 MUFU.RCP R4, R2 ;  /* 0x0000000200048308 */ /* 0x000ff00000001000 */
[----:B------:R-:W1:Y:S02]  /*a4d0*/  @P0 MUFU.RCP R0, R5 ;  /* 0x0000000500000308 */ /* 0x000e640000001000 */
[----:B-1----:R-:W-:-:S04]  /*a4e0*/  @P0 FFMA R11, R5, R0, -1 ;  /* 0xbf800000050b0423 */ /* 0x002fc80000000000 */
[----:B------:R-:W-:-:S04]  /*a4f0*/  @P0 FADD.FTZ R11, -R11, -RZ ;  /* 0x800000ff0b0b0221 */ /* 0x000fc80000010100 */
[----:B------:R-:W-:-:S04]  /*a500*/  @P0 FFMA R0, R0, R11, R0 ;  /* 0x0000000b00000223 */ /* 0x000fc80000000000 */
[----:B------:R-:W-:Y:S01]  /*a510*/  @P0 FFMA R4, R0, 1.84467440737095516160e+19, RZ ;  /* 0x5f80000000040823 */ /* 0x000fe200000000ff */
[----:B------:R-:W-:Y:S06]  /*a520*/  BRA `(.L_x_83) ;  /* 0x0000000000887947 */ /* 0x000fec0003800000 */
.L_x_82:
[----:B------:R-:W-:-:S05]  /*a530*/  VIADD R26, R19, 0xffffff03 ;  /* 0xffffff03131a7836 */ /* 0x000fca0000000000 */
[----:B------:R-:W-:-:S13]  /*a540*/  ISETP.GT.U32.AND P0, PT, R26, 0x1, PT ;  /* 0x000000011a00780c */ /* 0x000fda0003f04070 */
[----:B------:R-:W-:Y:S05]  /*a550*/  @P0 BRA `(.L_x_84) ;  /* 0x0000000000780947 */ /* 0x000fea0003800000 */
[----:B------:R-:W-:Y:S02]  /*a560*/  LOP3.LUT R0, R2, 0x7fffff, RZ, 0xc0, !PT ;  /* 0x007fffff02007812 */ /* 0x000fe400078ec0ff */
[----:B------:R-:W-:Y:S02]  /*a570*/  MOV R13, 0x3 ;  /* 0x00000003000d7802 */ /* 0x000fe40000000f00 */
[----:B------:R-:W-:Y:S02]  /*a580*/  LOP3.LUT R0, R0, 0x3f800000, RZ, 0xfc, !PT ;  /* 0x3f80000000007812 */ /* 0x000fe400078efcff */
[----:B------:R-:W-:Y:S02]  /*a590*/  SHF.L.U32 R13, R13, R26, RZ ;  /* 0x0000001a0d0d7219 */ /* 0x000fe400000006ff */
[----:B------:R-:W1:Y:S02]  /*a5a0*/  MUFU.RCP R5, R0 ;  /* 0x0000000000057308 */ /* 0x000e640000001000 */
[----:B-1----:R-:W-:-:S04]  /*a5b0*/  FFMA R4, R0, R5, -1 ;  /* 0xbf80000000047423 */ /* 0x002fc80000000005 */
[----:B------:R-:W-:-:S04]  /*a5c0*/  FADD.FTZ R4, -R4, -RZ ;  /* 0x800000ff04047221 */ /* 0x000fc80000010100 */
[CCC-:B------:R-:W-:Y:S01]  /*a5d0*/  FFMA.RM R11, R5.reuse, R4.reuse, R5.reuse ;  /* 0x00000004050b7223 */ /* 0x1c0fe20000004005 */
[----:B------:R-:W-:-:S04]  /*a5e0*/  FFMA.RP R12, R5, R4, R5 ;  /* 0x00000004050c7223 */ /* 0x000fc80000008005 */
[C---:B------:R-:W-:Y:S02]  /*a5f0*/  LOP3.LUT R4, R11.reuse, 0x7fffff, RZ, 0xc0, !PT ;  /* 0x007fffff0b047812 */ /* 0x040fe400078ec0ff */
[----:B------:R-:W-:Y:S02]  /*a600*/  FSETP.NEU.FTZ.AND P0, PT, R11, R12, PT ;  /* 0x0000000c0b00720b */ /* 0x000fe40003f1d000 */
[----:B------:R-:W-:Y:S02]  /*a610*/  LOP3.LUT R4, R4, 0x800000, RZ, 0xfc, !PT ;  /* 0x0080000004047812 */ /* 0x000fe400078efcff */
[----:B------:R-:W-:Y:S02]  /*a620*/  SEL R5, RZ, 0xffffffff, !P0 ;  /* 0xffffffffff057807 */ /* 0x000fe40004000000 */
[----:B------:R-:W-:Y:S02]  /*a630*/  LOP3.LUT R13, R13, R4, RZ, 0xc0, !PT ;  /* 0x000000040d0d7212 */ /* 0x000fe400078ec0ff */
[----:B------:R-:W-:-:S02]  /*a640*/  IADD3 R5, -R5, RZ, RZ ;  /* 0x000000ff05057210 */ /* 0x000fc40007ffe1ff */
[-C--:B------:R-:W-:Y:S02]  /*a650*/  SHF.R.U32.HI R13, RZ, R26.reuse, R13 ;  /* 0x0000001aff0d7219 */ /* 0x080fe4000001160d */
[----:B------:R-:W-:Y:S02]  /*a660*/  LOP3.LUT P1, RZ, R5, R26, R4, 0xf8, !PT ;  /* 0x0000001a05ff7212 */ /* 0x000fe4000782f804 */
[C---:B------:R-:W-:Y:S02]  /*a670*/  LOP3.LUT P0, RZ, R13.reuse, 0x1, RZ, 0xc0, !PT ;  /* 0x000000010dff7812 */ /* 0x040fe4000780c0ff */
[----:B------:R-:W-:Y:S02]  /*a680*/  LOP3.LUT P2, RZ, R13, 0x2, RZ, 0xc0, !PT ;  /* 0x000000020dff7812 */ /* 0x000fe4000784c0ff */
[----:B------:R-:W-:Y:S02]  /*a690*/  IADD3 R5, R19, -0xfc, RZ ;  /* 0xffffff0413057810 */ /* 0x000fe40007ffe0ff */
[----:B------:R-:W-:-:S02]  /*a6a0*/  PLOP3.LUT P0, PT, P0, P1, P2, 0xe0, 0x0 ;  /* 0x000000000000781c */ /* 0x000fc40000703c20 */
[----:B------:R-:W-:Y:S02]  /*a6b0*/  LOP3.LUT P1, RZ, R2, 0x7fffff, RZ, 0xc0, !PT ;  /* 0x007fffff02ff7812 */ /* 0x000fe4000782c0ff */
[----:B------:R-:W-:Y:S02]  /*a6c0*/  SEL R0, RZ, 0x1, !P0 ;  /* 0x00000001ff007807 */ /* 0x000fe40004000000 */
[----:B------:R-:W-:Y:S02]  /*a6d0*/  SHF.R.U32.HI R5, RZ, R5, R4 ;  /* 0x00000005ff057219 */ /* 0x000fe40000011604 */
[----:B------:R-:W-:-:S04]  /*a6e0*/  IADD3 R0, -R0, RZ, RZ ;  /* 0x000000ff00007210 */ /* 0x000fc80007ffe1ff */
[----:B------:R-:W-:-:S13]  /*a6f0*/  ISETP.GE.AND P0, PT, R0, RZ, PT ;  /* 0x000000ff0000720c */ /* 0x000fda0003f06270 */
[----:B------:R-:W-:-:S05]  /*a700*/  @!P0 VIADD R5, R5, 0x1 ;  /* 0x0000000105058836 */ /* 0x000fca0000000000 */
[----:B------:R-:W-:-:S04]  /*a710*/  @!P1 SHF.L.U32 R5, R5, 0x1, RZ ;  /* 0x0000000105059819 */ /* 0x000fc800000006ff */
[----:B------:R-:W-:Y:S01]  /*a720*/  LOP3.LUT R4, R5, 0x80000000, R2, 0xf8, !PT ;  /* 0x8000000005047812 */ /* 0x000fe200078ef802 */
[----:B------:R-:W-:Y:S06]  /*a730*/  BRA `(.L_x_83) ;  /* 0x0000000000047947 */ /* 0x000fec0003800000 */
.L_x_84:
[----:B------:R1:W2:Y:S02]  /*a740*/  MUFU.RCP R4, R2 ;  /* 0x0000000200047308 */ /* 0x0002a40000001000 */
.L_x_83:
[----:B------:R-:W-:Y:S05]  /*a750*/  BSYNC B2 ;  /* 0x0000000000027941 */ /* 0x000fea0003800000 */
.L_x_81:
[----:B--2---:R-:W-:Y:S02]  /*a760*/  MOV R0, R4 ;  /* 0x0000000400007202 */ /* 0x004fe40000000f00 */
[----:B------:R-:W-:Y:S02]  /*a770*/  MOV R4, R14 ;  /* 0x0000000e00047202 */ /* 0x000fe40000000f00 */
[----:B------:R-:W-:-:S04]  /*a780*/  MOV R5, 0x0 ;  /* 0x0000000000057802 */ /* 0x000fc80000000f00 */
[----:B-1----:R-:W-:Y:S05]  /*a790*/  RET.REL.NODEC R4 `(_ZN7cutlass13device_kernelINS_4fmha6kernel13FmhaKernelTmaINS1_10collective15FmhaMainloopTmaINS_10bfloat16_tEfN4cute5tupleIJNS7_1CILi64EEESA_NS9_ILi224EEEEEENS4_13DefaultFusionEJEEENS4_15FmhaFwdEpilogueIS6_fNS8_IJSA_SB_SA_EEEEEJEEEEEvNT_6ParamsE) ;  /* 0xffffff5804187950 */ /* 0x002fea0003c3ffff */
.L_x_85:
[----:B------:R-:W-:-:S00]  /*a7a0*/  BRA `(.L_x_85) ;  /* 0xfffffffc00fc7947 */ /* 0x000fc0000383ffff */
[----:B------:R-:W-:-:S00]  /*a7b0*/  NOP ;  /* 0x0000000000007918 */ /* 0x000fc00000000000 */
        /* <DEDUP_REMOVED lines=12> */
.L_x_86:


//--------------------- .nv.global.init           --------------------------
	.section	.nv.global.init,"aw",@progbits
.nv.global.init:
	.type		$str$23,@object
	.size		$str$23,($str$24 - $str$23)
$str$23:
        /*0000*/ 	.byte	0x28, 0x61, 0x64, 0x64, 0x72, 0x65, 0x73, 0x73, 0x20, 0x26, 0x20, 0x6d, 0x61, 0x73, 0x6b, 0x29
        /*0010*/ 	.byte	0x20, 0x3d, 0x3d, 0x20, 0x30, 0x00
	.type		$str$24,@object
	.size		$str$24,(__unnamed_1 - $str$24)
$str$24:
        /*0016*/ 	.byte	0x2f, 0x74, 0x6d, 0x70, 0x2f, 0x63, 0x75, 0x74, 0x6c, 0x61, 0x73, 0x73, 0x5f, 0x73, 0x77, 0x65
        /*0026*/ 	.byte	0x65, 0x70, 0x5f, 0x73, 0x72, 0x63, 0x2f, 0x69, 0x6e, 0x63, 0x6c, 0x75, 0x64, 0x65, 0x2f, 0x63
        /*0036*/ 	.byte	0x75, 0x74, 0x65, 0x2f, 0x70, 0x6f, 0x69, 0x6e, 0x74, 0x65, 0x72, 0x5f, 0x66, 0x6c, 0x61, 0x67
        /*0046*/ 	.byte	0x67, 0x65, 0x64, 0x2e, 0x68, 0x70, 0x70, 0x00
	.type		__unnamed_1,@object
	.size		__unnamed_1,(__unnamed_2 - __unnamed_1)
__unnamed_1:
        /*004e*/ 	.byte	0x61, 0x75, 0x74, 0x6f, 0x20, 0x63, 0x75, 0x74, 0x65, 0x3a, 0x3a, 0x61, 0x73, 0x5f, 0x70, 0x6f
        /* <DEDUP_REMOVED lines=27> */
        /*020e*/ 	.byte	0x32, 0x30, 0x34, 0x38, 0x3e, 0x3e, 0x3e, 0x3e, 0x3e, 0x5d, 0x00
	.type		__unnamed_2,@object
	.size		__unnamed_2,(.L_1 - __unnamed_2)
__unnamed_2:
        /* <DEDUP_REMOVED lines=29> */
.L_1:


//--------------------- .nv.shared._ZN7cutlass13device_kernelINS_4fmha6kernel13FmhaKernelTmaINS1_10collective15FmhaMainloopTmaINS_10bfloat16_tEfN4cute5tupleIJNS7_1CILi64EEESA_NS9_ILi224EEEEEENS4_13DefaultFusionEJEEENS4_15FmhaFwdEpilogueIS6_fNS8_IJSA_SB_SA_EEEEEJEEEEEvNT_6ParamsE --------------------------
	.section	.nv.shared._ZN7cutlass13device_kernelINS_4fmha6kernel13FmhaKernelTmaINS1_10collective15FmhaMainloopTmaINS_10bfloat16_tEfN4cute5tupleIJNS7_1CILi64EEESA_NS9_ILi224EEEEEENS4_13DefaultFusionEJEEENS4_15FmhaFwdEpilogueIS6_fNS8_IJSA_SB_SA_EEEEEJEEEEEvNT_6ParamsE,"aw",@nobits
	.sectionflags	@""
	.align	16
	.zero		1024


//--------------------- .nv.shared.reserved.0     --------------------------
	.section	.nv.shared.reserved.0,"aw",@nobits
	.weak		__nv_reservedSMEM_offset_0_alias
	.size		__nv_reservedSMEM_offset_0_alias, 0, 0
	.other		__nv_reservedSMEM_offset_0_alias,@"STO_CUDA_RESERVED_SHARED STV_DEFAULT"
__nv_reservedSMEM_offset_0_alias:
	.zero		0


//--------------------- .nv.global                --------------------------
	.section	.nv.global,"aw",@nobits
.nv.global:
	.type		_ZN39_INTERNAL_b6409067_4_k_cu_97e6133a_27884cute1_E,@object
	.size		_ZN39_INTERNAL_b6409067_4_k_cu_97e6133a_27884cute1_E,(_ZN39_INTERNAL_b6409067_4_k_cu_97e6133a_27884cuda3std3__45__cpo6cbeginE - _ZN39_INTERNAL_b6409067_4_k_cu_97e6133a_27884cute1_E)
_ZN39_INTERNAL_b6409067_4_k_cu_97e6133a_27884cute1_E:
	.zero		1
	.type		_ZN39_INTERNAL_b6409067_4_k_cu_97e6133a_27884cuda3std3__45__cpo6cbeginE,@object
	.size		_ZN39_INTERNAL_b6409067_4_k_cu_97e6133a_27884cuda3std3__45__cpo6cbeginE,(_ZN39_INTERNAL_b6409067_4_k_cu_97e6133a_27884cuda3std3__48in_placeE - _ZN39_INTERNAL_b6409067_4_k_cu_97e6133a_27884cuda3std3__45__cpo6cbeginE)
_ZN39_INTERNAL_b6409067_4_k_cu_97e6133a_27884cuda3std3__45__cpo6cbeginE:
	.zero		1
	.type		_ZN39_INTERNAL_b6409067_4_k_cu_97e6133a_27884cuda3std3__48in_placeE,@object
	.size		_ZN39_INTERNAL_b6409067_4_k_cu_97e6133a_27884cuda3std3__48in_placeE,(_ZN39_INTERNAL_b6409067_4_k_cu_97e6133a_27884cuda3std6ranges3__45__cpo9iter_moveE - _ZN39_INTERNAL_b6409067_4_k_cu_97e6133a_27884cuda3std3__48in_placeE)
_ZN39_INTERNAL_b6409067_4_k_cu_97e6133a_27884cuda3std3__48in_placeE:
	.zero		1
	.type		_ZN39_INTERNAL_b6409067_4_k_cu_97e6133a_27884cuda3std6ranges3__45__cpo9iter_moveE,@object
	.size		_ZN39_INTERNAL_b6409067_4_k_cu_97e6133a_27884cuda3std6ranges3__45__cpo9iter_moveE,(_ZN39_INTERNAL_b6409067_4_k_cu_97e6133a_27884cuda3std3__45__cpo5beginE - _ZN39_INTERNAL_b6409067_4_k_cu_97e6133a_27884cuda3std6ranges3__45__cpo9iter_moveE)
_ZN39_INTERNAL_b6409067_4_k_cu_97e6133a_27884cuda3std6ranges3__45__cpo9iter_moveE:
	.zero		1
	.type		_ZN39_INTERNAL_b6409067_4_k_cu_97e6133a_27884cuda3std3__45__cpo5beginE,@object
	.size		_ZN39_INTERNAL_b6409067_4_k_cu_97e6133a_27884cuda3std3__45__cpo5beginE,(_ZN39_INTERNAL_b6409067_4_k_cu_97e6133a_27884cuda3std3__441_GLOBAL__N__b6409067_4_k_cu_97e6133a_27886ignoreE - _ZN39_INTERNAL_b6409067_4_k_cu_97e6133a_27884cuda3std3__45__cpo5beginE)
_ZN39_INTERNAL_b6409067_4_k_cu_97e6133a_27884cuda3std3__45__cpo5beginE:
	.zero		1
	.type		_ZN39_INTERNAL_b6409067_4_k_cu_97e6133a_27884cuda3std3__441_GLOBAL__N__b6409067_4_k_cu_97e6133a_27886ignoreE,@object
	.size		_ZN39_INTERNAL_b6409067_4_k_cu_97e6133a_27884cuda3std3__441_GLOBAL__N__b6409067_4_k_cu_97e6133a_27886ignoreE,(_ZN39_INTERNAL_b6409067_4_k_cu_97e6133a_27884cute7productE - _ZN39_INTERNAL_b6409067_4_k_cu_97e6133a_27884cuda3std3__441_GLOBAL__N__b6409067_4_k_cu_97e6133a_27886ignoreE)
_ZN39_INTERNAL_b6409067_4_k_cu_97e6133a_27884cuda3std3__441_GLOBAL__N__b6409067_4_k_cu_97e6133a_27886ignoreE:
	.zero		1
	.type		_ZN39_INTERNAL_b6409067_4_k_cu_97e6133a_27884cute7productE,@object
	.size		_ZN39_INTERNAL_b6409067_4_k_cu_97e6133a_27884cute7productE,(_ZN39_INTERNAL_b6409067_4_k_cu_97e6133a_27884cuda3std3__45__cpo3endE - _ZN39_INTERNAL_b6409067_4_k_cu_97e6133a_27884cute7productE)
_ZN39_INTERNAL_b6409067_4_k_cu_97e6133a_27884cute7productE:
	.zero		1
	.type		_ZN39_INTERNAL_b6409067_4_k_cu_97e6133a_27884cuda3std3__45__cpo3endE,@object
	.size		_ZN39_INTERNAL_b6409067_4_k_cu_97e6133a_27884cuda3std3__45__cpo3endE,(_ZN39_INTERNAL_b6409067_4_k_cu_97e6133a_27884cuda3std3__419piecewise_constructE - _ZN39_INTERNAL_b6409067_4_k_cu_97e6133a_27884cuda3std3__45__cpo3endE)
_ZN39_INTERNAL_b6409067_4_k_cu_97e6133a_27884cuda3std3__45__cpo3endE:
	.zero		1
	.type		_ZN39_INTERNAL_b6409067_4_k_cu_97e6133a_27884cuda3std3__419piecewise_constructE,@object
	.size		_ZN39_INTERNAL_b6409067_4_k_cu_97e6133a_27884cuda3std3__419piecewise_constructE,(_ZN39_INTERNAL_b6409067_4_k_cu_97e6133a_27884cuda3std3__45__cpo4cendE - _ZN39_INTERNAL_b6409067_4_k_cu_97e6133a_27884cuda3std3__419piecewise_constructE)
_ZN39_INTERNAL_b6409067_4_k_cu_97e6133a_27884cuda3std3__419piecewise_constructE:
	.zero		1
	.type		_ZN39_INTERNAL_b6409067_4_k_cu_97e6133a_27884cuda3std3__45__cpo4cendE,@object
	.size		_ZN39_INTERNAL_b6409067_4_k_cu_97e6133a_27884cuda3std3__45__cpo4cendE,(_ZN39_INTERNAL_b6409067_4_k_cu_97e6133a_27884cuda3std6ranges3__45__cpo4swapE - _ZN39_INTERNAL_b6409067_4_k_cu_97e6133a_27884cuda3std3__45__cpo4cendE)
_ZN39_INTERNAL_b6409067_4_k_cu_97e6133a_27884cuda3std3__45__cpo4cendE:
	.zero		1
	.type		_ZN39_INTERNAL_b6409067_4_k_cu_97e6133a_27884cuda3std6ranges3__45__cpo4swapE,@object
	.size		_ZN39_INTERNAL_b6409067_4_k_cu_97e6133a_27884cuda3std6ranges3__45__cpo4swapE,(.L_9 - _ZN39_INTERNAL_b6409067_4_k_cu_97e6133a_27884cuda3std6ranges3__45__cpo4swapE)
_ZN39_INTERNAL_b6409067_4_k_cu_97e6133a_27884cuda3std6ranges3__45__cpo4swapE:
	.zero		1
.L_9:


//--------------------- .nv.constant0._ZN7cutlass13device_kernelINS_4fmha6kernel13FmhaKernelTmaINS1_10collective15FmhaMainloopTmaINS_10bfloat16_tEfN4cute5tupleIJNS7_1CILi64EEESA_NS9_ILi224EEEEEENS4_13DefaultFusionEJEEENS4_15FmhaFwdEpilogueIS6_fNS8_IJSA_SB_SA_EEEEEJEEEEEvNT_6ParamsE --------------------------
	.section	.nv.constant0._ZN7cutlass13device_kernelINS_4fmha6kernel13FmhaKernelTmaINS1_10collective15FmhaMainloopTmaINS_10bfloat16_tEfN4cute5tupleIJNS7_1CILi64EEESA_NS9_ILi224EEEEEENS4_13DefaultFusionEJEEENS4_15FmhaFwdEpilogueIS6_fNS8_IJSA_SB_SA_EEEEEJEEEEEvNT_6ParamsE,"a",@progbits
	.sectionflags	@""
	.align	4
.nv.constant0._ZN7cutlass13device_kernelINS_4fmha6kernel13FmhaKernelTmaINS1_10collective15FmhaMainloopTmaINS_10bfloat16_tEfN4cute5tupleIJNS7_1CILi64EEESA_NS9_ILi224EEEEEENS4_13DefaultFusionEJEEENS4_15FmhaFwdEpilogueIS6_fNS8_IJSA_SB_SA_EEEEEJEEEEEvNT_6ParamsE:
	.zero		2688


//--------------------- SYMBOLS --------------------------

	.type		.nv.reservedSmem.offset0,@object
	.size		.nv.reservedSmem.offset0,0x4
	.type		__assertfail,@function
